// auto-generated by cutlass_sweep.gemm — config: {"arch": "sm_90", "cluster_m": 1, "cluster_n": 1, "dtype": "fp16", "dtype_b": "fp16", "layout": "nt", "stages": 0, "tile_k": 16, "tile_m": 512, "tile_n": 112}
#include "cutlass/cutlass.h"
#include "cutlass/gemm/collective/collective_builder.hpp"
#include "cutlass/gemm/device/gemm_universal_adapter.h"
#include "cutlass/gemm/kernel/gemm_universal.hpp"
#include "cutlass/epilogue/collective/collective_builder.hpp"

using ElemA = cutlass::half_t;
using ElemB = cutlass::half_t;
using ElemCD = cutlass::half_t;
using Acc  = float;
using TileShape    = cute::Shape<cute::_512, cute::_112, cute::_16>;
using ClusterShape = cute::Shape<cute::_1, cute::_1, cute::_1>;

using CollectiveEpilogue = typename cutlass::epilogue::collective::CollectiveBuilder<
    cutlass::arch::Sm90, cutlass::arch::OpClassTensorOp,
    TileShape, ClusterShape,
    cutlass::epilogue::collective::EpilogueTileAuto,
    Acc, Acc,
    ElemCD, cutlass::layout::RowMajor, 128 / cutlass::sizeof_bits<ElemCD>::value,
    ElemCD, cutlass::layout::RowMajor, 128 / cutlass::sizeof_bits<ElemCD>::value,
    cutlass::epilogue::collective::EpilogueScheduleAuto
  >::CollectiveOp;

using CollectiveMainloop = typename cutlass::gemm::collective::CollectiveBuilder<
    cutlass::arch::Sm90, cutlass::arch::OpClassTensorOp,
    ElemA, cutlass::layout::RowMajor, 128 / cutlass::sizeof_bits<ElemA>::value,
    ElemB, cutlass::layout::ColumnMajor, 128 / cutlass::sizeof_bits<ElemB>::value,
    Acc,
    TileShape, ClusterShape,
    cutlass::gemm::collective::StageCountAutoCarveout<static_cast<int>(sizeof(typename CollectiveEpilogue::SharedStorage))>,
    cutlass::gemm::collective::KernelScheduleAuto
  >::CollectiveOp;

using GemmKernel = cutlass::gemm::kernel::GemmUniversal<
    cute::Shape<int,int,int,int>,
    CollectiveMainloop,
    CollectiveEpilogue
>;
using Gemm = cutlass::gemm::device::GemmUniversalAdapter<GemmKernel>;

// Force the device kernel symbol into the cubin without needing a host main.
auto* _anchor = &cutlass::device_kernel<GemmKernel>;


// ===== COMPILED SASS (sm_90a) =====

	.target	sm_90a

	.elftype	@"ET_EXEC"


//--------------------- .note.nv.tkinfo           --------------------------
	.section	.note.nv.tkinfo,"",@"SHT_NOTE"
	.sectionflags	@"SHF_NOTE_NV_TKINFO"
	.tkinfo
        /*0018*/ 	.word	0x00000002
        /*0030*/ 	.string	""
        /*0030*/ 	.string	"ptxas"
        /*0030*/ 	.string	"Cuda compilation tools, release 13.0, V13.0.88"
        /*0030*/ 	.string	"Build cuda_13.0.r13.0/compiler.36424714_0"
        /*0030*/ 	.string	"-arch sm_90a -m 64 "



//--------------------- .note.nv.cuinfo           --------------------------
	.section	.note.nv.cuinfo,"",@"SHT_NOTE"
	.sectionflags	@"SHF_NOTE_NV_CUINFO"
        /*0018*/ 	.short	0x0002
        /*001a*/ 	.short	0x005a
        /*001c*/ 	.short	0x0082
	.zero		2


//--------------------- .nv.info                  --------------------------
	.section	.nv.info,"",@"SHT_CUDA_INFO"
	.align	4


	//----- nvinfo : EIATTR_REGCOUNT
	.align		4
        /*0000*/ 	.byte	0x04, 0x2f
        /*0002*/ 	.short	(.L_15 - .L_14)
	.align		4
.L_14:
        /*0004*/ 	.word	index@(_ZN7cutlass13device_kernelINS_4gemm6kernel13GemmUniversalIN4cute5tupleIJiiiiEEENS1_10collective13CollectiveMmaINS1_34MainloopSm90TmaGmmaWarpSpecializedILi11ENS5_IJNS4_1CILi1EEESB_SB_EEENS1_35KernelTmaWarpSpecializedCooperativeEEENS5_IJNSA_ILi512EEENSA_ILi112EEENSA_ILi16EEEEEENS_6half_tENS5_IJlSB_lEEESJ_SK_NS4_8TiledMMAINS4_8MMA_AtomIJNS4_4SM904GMMA25MMA_64x16x16_F32F16F16_SSILNSO_5MajorE0ELSQ_0ELNSO_7ScaleInE1ELSR_1EEEEEENS4_6LayoutINS5_IJNSA_ILi2EEESB_SB_EEENS5_IJSB_NSA_ILi0EEESX_EEEEENS5_IJNS4_10UnderscoreES10_S10_EEEEENS4_13SM90_TMA_LOADENS4_14ComposedLayoutINS4_7SwizzleILi1ELi4ELi3EEENS4_18smem_ptr_flag_bitsILi16EEENSU_INS5_IJNSA_ILi8EEESH_EEENS5_IJSH_SB_EEEEEEEvNS4_8identityES13_S1D_vS1E_EENS_8epilogue10collective6detail29Sm90TmaWarpSpecializedAdapterINS1H_15DefaultEpilogueISJ_SK_SK_NS1G_6thread17LinearCombinationISJ_Li1EffLNS1L_9ScaleType4KindE0ELNS_15FloatRoundStyleE2ESJ_EENS1_15EpilogueDefaultEEEEEvvEEEEvNT_6ParamsE)
        /*0008*/ 	.word	0x000000a8


	//----- nvinfo : EIATTR_FRAME_SIZE
	.align		4
.L_15:
        /*000c*/ 	.byte	0x04, 0x11
        /*000e*/ 	.short	(.L_17 - .L_16)
	.align		4
.L_16:
        /*0010*/ 	.word	index@(_ZN7cutlass13device_kernelINS_4gemm6kernel13GemmUniversalIN4cute5tupleIJiiiiEEENS1_10collective13CollectiveMmaINS1_34MainloopSm90TmaGmmaWarpSpecializedILi11ENS5_IJNS4_1CILi1EEESB_SB_EEENS1_35KernelTmaWarpSpecializedCooperativeEEENS5_IJNSA_ILi512EEENSA_ILi112EEENSA_ILi16EEEEEENS_6half_tENS5_IJlSB_lEEESJ_SK_NS4_8TiledMMAINS4_8MMA_AtomIJNS4_4SM904GMMA25MMA_64x16x16_F32F16F16_SSILNSO_5MajorE0ELSQ_0ELNSO_7ScaleInE1ELSR_1EEEEEENS4_6LayoutINS5_IJNSA_ILi2EEESB_SB_EEENS5_IJSB_NSA_ILi0EEESX_EEEEENS5_IJNS4_10UnderscoreES10_S10_EEEEENS4_13SM90_TMA_LOADENS4_14ComposedLayoutINS4_7SwizzleILi1ELi4ELi3EEENS4_18smem_ptr_flag_bitsILi16EEENSU_INS5_IJNSA_ILi8EEESH_EEENS5_IJSH_SB_EEEEEEEvNS4_8identityES13_S1D_vS1E_EENS_8epilogue10collective6detail29Sm90TmaWarpSpecializedAdapterINS1H_15DefaultEpilogueISJ_SK_SK_NS1G_6thread17LinearCombinationISJ_Li1EffLNS1L_9ScaleType4KindE0ELNS_15FloatRoundStyleE2ESJ_EENS1_15EpilogueDefaultEEEEEvvEEEEvNT_6ParamsE)
        /*0014*/ 	.word	0x000000c8


	//----- nvinfo : EIATTR_MIN_STACK_SIZE
	.align		4
.L_17:
        /*0018*/ 	.byte	0x04, 0x12
        /*001a*/ 	.short	(.L_19 - .L_18)
	.align		4
.L_18:
        /*001c*/ 	.word	index@(_ZN7cutlass13device_kernelINS_4gemm6kernel13GemmUniversalIN4cute5tupleIJiiiiEEENS1_10collective13CollectiveMmaINS1_34MainloopSm90TmaGmmaWarpSpecializedILi11ENS5_IJNS4_1CILi1EEESB_SB_EEENS1_35KernelTmaWarpSpecializedCooperativeEEENS5_IJNSA_ILi512EEENSA_ILi112EEENSA_ILi16EEEEEENS_6half_tENS5_IJlSB_lEEESJ_SK_NS4_8TiledMMAINS4_8MMA_AtomIJNS4_4SM904GMMA25MMA_64x16x16_F32F16F16_SSILNSO_5MajorE0ELSQ_0ELNSO_7ScaleInE1ELSR_1EEEEEENS4_6LayoutINS5_IJNSA_ILi2EEESB_SB_EEENS5_IJSB_NSA_ILi0EEESX_EEEEENS5_IJNS4_10UnderscoreES10_S10_EEEEENS4_13SM90_TMA_LOADENS4_14ComposedLayoutINS4_7SwizzleILi1ELi4ELi3EEENS4_18smem_ptr_flag_bitsILi16EEENSU_INS5_IJNSA_ILi8EEESH_EEENS5_IJSH_SB_EEEEEEEvNS4_8identityES13_S1D_vS1E_EENS_8epilogue10collective6detail29Sm90TmaWarpSpecializedAdapterINS1H_15DefaultEpilogueISJ_SK_SK_NS1G_6thread17LinearCombinationISJ_Li1EffLNS1L_9ScaleType4KindE0ELNS_15FloatRoundStyleE2ESJ_EENS1_15EpilogueDefaultEEEEEvvEEEEvNT_6ParamsE)
        /*0020*/ 	.word	0x000000c8
.L_19:


//--------------------- .nv.compat                --------------------------
	.section	.nv.compat,"",@"SHT_CUDA_COMPAT_INFO"
	.align	4
        /*0000*/ 	.byte	0x02, 0x09, 0x01, 0x00, 0x02, 0x02, 0x04, 0x00, 0x02, 0x05, 0x05, 0x00, 0x03, 0x07, 0x01, 0x01
        /*0010*/ 	.byte	0x02, 0x03, 0x01, 0x00, 0x02, 0x06, 0x01, 0x00, 0x04, 0x0b, 0x08, 0x00, 0x00, 0x00, 0x00, 0x00
        /*0020*/ 	.byte	0x00, 0x00, 0x00, 0x00


//--------------------- .nv.info._ZN7cutlass13device_kernelINS_4gemm6kernel13GemmUniversalIN4cute5tupleIJiiiiEEENS1_10collective13CollectiveMmaINS1_34MainloopSm90TmaGmmaWarpSpecializedILi11ENS5_IJNS4_1CILi1EEESB_SB_EEENS1_35KernelTmaWarpSpecializedCooperativeEEENS5_IJNSA_ILi512EEENSA_ILi112EEENSA_ILi16EEEEEENS_6half_tENS5_IJlSB_lEEESJ_SK_NS4_8TiledMMAINS4_8MMA_AtomIJNS4_4SM904GMMA25MMA_64x16x16_F32F16F16_SSILNSO_5MajorE0ELSQ_0ELNSO_7ScaleInE1ELSR_1EEEEEENS4_6LayoutINS5_IJNSA_ILi2EEESB_SB_EEENS5_IJSB_NSA_ILi0EEESX_EEEEENS5_IJNS4_10UnderscoreES10_S10_EEEEENS4_13SM90_TMA_LOADENS4_14ComposedLayoutINS4_7SwizzleILi1ELi4ELi3EEENS4_18smem_ptr_flag_bitsILi16EEENSU_INS5_IJNSA_ILi8EEESH_EEENS5_IJSH_SB_EEEEEEEvNS4_8identityES13_S1D_vS1E_EENS_8epilogue10collective6detail29Sm90TmaWarpSpecializedAdapterINS1H_15DefaultEpilogueISJ_SK_SK_NS1G_6thread17LinearCombinationISJ_Li1EffLNS1L_9ScaleType4KindE0ELNS_15FloatRoundStyleE2ESJ_EENS1_15EpilogueDefaultEEEEEvvEEEEvNT_6ParamsE --------------------------
	.section	.nv.info._ZN7cutlass13device_kernelINS_4gemm6kernel13GemmUniversalIN4cute5tupleIJiiiiEEENS1_10collective13CollectiveMmaINS1_34MainloopSm90TmaGmmaWarpSpecializedILi11ENS5_IJNS4_1CILi1EEESB_SB_EEENS1_35KernelTmaWarpSpecializedCooperativeEEENS5_IJNSA_ILi512EEENSA_ILi112EEENSA_ILi16EEEEEENS_6half_tENS5_IJlSB_lEEESJ_SK_NS4_8TiledMMAINS4_8MMA_AtomIJNS4_4SM904GMMA25MMA_64x16x16_F32F16F16_SSILNSO_5MajorE0ELSQ_0ELNSO_7ScaleInE1ELSR_1EEEEEENS4_6LayoutINS5_IJNSA_ILi2EEESB_SB_EEENS5_IJSB_NSA_ILi0EEESX_EEEEENS5_IJNS4_10UnderscoreES10_S10_EEEEENS4_13SM90_TMA_LOADENS4_14ComposedLayoutINS4_7SwizzleILi1ELi4ELi3EEENS4_18smem_ptr_flag_bitsILi16EEENSU_INS5_IJNSA_ILi8EEESH_EEENS5_IJSH_SB_EEEEEEEvNS4_8identityES13_S1D_vS1E_EENS_8epilogue10collective6detail29Sm90TmaWarpSpecializedAdapterINS1H_15DefaultEpilogueISJ_SK_SK_NS1G_6thread17LinearCombinationISJ_Li1EffLNS1L_9ScaleType4KindE0ELNS_15FloatRoundStyleE2ESJ_EENS1_15EpilogueDefaultEEEEEvvEEEEvNT_6ParamsE,"",@"SHT_CUDA_INFO"
	.sectionflags	@""
	.align	4


	//----- nvinfo : EIATTR_CUDA_API_VERSION
	.align		4
        /*0000*/ 	.byte	0x04, 0x37
        /*0002*/ 	.short	(.L_21 - .L_20)
.L_20:
        /*0004*/ 	.word	0x00000082


	//----- nvinfo : EIATTR_KPARAM_INFO
	.align		4
.L_21:
        /*0008*/ 	.byte	0x04, 0x17
        /*000a*/ 	.short	(.L_23 - .L_22)
.L_22:
        /*000c*/ 	.word	0x00000000
        /*0010*/ 	.short	0x0000
        /*0012*/ 	.short	0x0070
        /*0014*/ 	.byte	0x00, 0xf0, 0x01, 0x10


	//----- nvinfo : EIATTR_SPARSE_MMA_MASK
	.align		4
.L_23:
        /*0018*/ 	.byte	0x03, 0x50
        /*001a*/ 	.short	0x0000


	//----- nvinfo : EIATTR_MAXREG_COUNT
	.align		4
        /*001c*/ 	.byte	0x03, 0x1b
        /*001e*/ 	.short	0x00a8


	//----- nvinfo : EIATTR_NUM_BARRIERS
	.align		4
        /*0020*/ 	.byte	0x02, 0x4c
        /*0022*/ 	.byte	0x01
	.zero		1


	//----- nvinfo : EIATTR_EXTERNS
	.align		4
        /*0024*/ 	.byte	0x04, 0x0f
        /*0026*/ 	.short	(.L_25 - .L_24)


	//   ....[0]....
	.align		4
.L_24:
        /*0028*/ 	.word	index@(__assertfail)


	//----- nvinfo : EIATTR_ANNOTATIONS
	.align		4
.L_25:
        /*002c*/ 	.byte	0x04, 0x55
        /*002e*/ 	.short	(.L_27 - .L_26)


	//   ....[0]....
.L_26:
        /*0030*/ 	.word	0x00000001
        /*0034*/ 	.byte	0xa0, 0x06, 0x00, 0x00, 0x01, 0x00, 0x00, 0x00, 0xc0, 0x06, 0x00, 0x00, 0x01, 0x00, 0x00, 0x00
        /* <DEDUP_REMOVED lines=184> */
        /*0bc4*/ 	.byte	0x50, 0x34, 0x01, 0x00, 0x01, 0x00, 0x00, 0x00, 0x70, 0x34, 0x01, 0x00


	//----- nvinfo : EIATTR_MERCURY_ISA_VERSION
	.align		4
.L_27:
        /*0bd0*/ 	.byte	0x03, 0x5f
        /*0bd2*/ 	.short	0x0101


	//----- nvinfo : EIATTR_INT_WARP_WIDE_INSTR_OFFSETS
	.align		4
        /*0bd4*/ 	.byte	0x04, 0x31
        /*0bd6*/ 	.short	(.L_29 - .L_28)


	//   ....[0]....
.L_28:
        /*0bd8*/ 	.word	0x00000570


	//   ....[1]....
        /*0bdc*/ 	.word	0x00000580


	//   ....[2]....
        /*0be0*/ 	.word	0x000006b0


	//----- nvinfo : EIATTR_COOP_GROUP_MASK_REGIDS
	.align		4
.L_29:
        /*0be4*/ 	.byte	0x04, 0x29
        /*0be6*/ 	.short	(.L_31 - .L_30)


	//   ....[0]....
.L_30:
        /*0be8*/ 	.word	0xffffffff


	//   ....[1]....
        /*0bec*/ 	.word	0xffffffff


	//   ....[2]....
        /*0bf0*/ 	.word	0xffffffff


	//   ....[3]....
        /*0bf4*/ 	.word	0xffffffff


	//   ....[4]....
        /*0bf8*/ 	.word	0xffffffff


	//----- nvinfo : EIATTR_COOP_GROUP_INSTR_OFFSETS
	.align		4
.L_31:
        /*0bfc*/ 	.byte	0x04, 0x28
        /*0bfe*/ 	.short	(.L_33 - .L_32)


	//   ....[0]....
.L_32:
        /*0c00*/ 	.word	0x00000070


	//   ....[1]....
        /*0c04*/ 	.word	0x00000080


	//   ....[2]....
        /*0c08*/ 	.word	0x000001a0


	//   ....[3]....
        /*0c0c*/ 	.word	0x000004c0


	//   ....[4]....
        /*0c10*/ 	.word	0x00001140


	//----- nvinfo : EIATTR_REG_RECONFIG
	.align		4
.L_33:
        /*0c14*/ 	.byte	0x01, 0x54
	.zero		2


	//----- nvinfo : EIATTR_SYSCALL_OFFSETS
	.align		4
        /*0c18*/ 	.byte	0x04, 0x46
        /*0c1a*/ 	.short	(.L_35 - .L_34)


	//   ....[0]....
.L_34:
        /*0c1c*/ 	.word	0x000012f0


	//----- nvinfo : EIATTR_MBARRIER_INSTR_OFFSETS
	.align		4
.L_35:
        /*0c20*/ 	.byte	0x04, 0x39
        /*0c22*/ 	.short	(.L_37 - .L_36)


	//   ....[0]....
.L_36:
        /*0c24*/ 	.word	0x00000340
        /*0c28*/ 	.word	0x000000ff
        /*0c2c*/ 	.word	0x00000000
        /*0c30*/ 	.short	0x0100
        /*0c32*/ 	.byte	0x09
	.zero		1


	//   ....[1]....
        /*0c34*/ 	.word	0x00000350
        /*0c38*/ 	.word	0x000000ff
        /*0c3c*/ 	.word	0x00000058
        /*0c40*/ 	.short	0x0100
        /*0c42*/ 	.byte	0x09
	.zero		1


	//   ....[2]....
        /*0c44*/ 	.word	0x00000360
        /*0c48*/ 	.word	0x000000ff
        /*0c4c*/ 	.word	0x00000008
        /*0c50*/ 	.short	0x0100
        /*0c52*/ 	.byte	0x09
	.zero		1


	//   ....[3]....
        /*0c54*/ 	.word	0x00000370
        /*0c58*/ 	.word	0x000000ff
        /*0c5c*/ 	.word	0x00000060
        /*0c60*/ 	.short	0x0100
        /*0c62*/ 	.byte	0x09
	.zero		1


	//   ....[4]....
        /*0c64*/ 	.word	0x00000380
        /*0c68*/ 	.word	0x000000ff
        /*0c6c*/ 	.word	0x00000010
        /*0c70*/ 	.short	0x0100
        /*0c72*/ 	.byte	0x09
	.zero		1


	//   ....[5]....
        /*0c74*/ 	.word	0x00000390
        /*0c78*/ 	.word	0x000000ff
        /*0c7c*/ 	.word	0x00000068
        /*0c80*/ 	.short	0x0100
        /*0c82*/ 	.byte	0x09
	.zero		1


	//   ....[6]....
        /*0c84*/ 	.word	0x000003a0
        /*0c88*/ 	.word	0x000000ff
        /*0c8c*/ 	.word	0x00000018
        /*0c90*/ 	.short	0x0100
        /*0c92*/ 	.byte	0x09
	.zero		1


	//   ....[7]....
        /*0c94*/ 	.word	0x000003b0
        /*0c98*/ 	.word	0x000000ff
        /*0c9c*/ 	.word	0x00000070
        /*0ca0*/ 	.short	0x0100
        /*0ca2*/ 	.byte	0x09
	.zero		1


	//   ....[8]....
        /*0ca4*/ 	.word	0x000003c0
        /*0ca8*/ 	.word	0x000000ff
        /*0cac*/ 	.word	0x00000020
        /*0cb0*/ 	.short	0x0100
        /*0cb2*/ 	.byte	0x09
	.zero		1


	//   ....[9]....
        /*0cb4*/ 	.word	0x000003d0
        /*0cb8*/ 	.word	0x000000ff
        /*0cbc*/ 	.word	0x00000078
        /*0cc0*/ 	.short	0x0100
        /*0cc2*/ 	.byte	0x09
	.zero		1


	//   ....[10]....
        /*0cc4*/ 	.word	0x000003e0
        /*0cc8*/ 	.word	0x000000ff
        /*0ccc*/ 	.word	0x00000028
        /*0cd0*/ 	.short	0x0100
        /*0cd2*/ 	.byte	0x09
	.zero		1


	//   ....[11]....
        /*0cd4*/ 	.word	0x000003f0
        /*0cd8*/ 	.word	0x000000ff
        /*0cdc*/ 	.word	0x00000080
        /*0ce0*/ 	.short	0x0100
        /*0ce2*/ 	.byte	0x09
	.zero		1


	//   ....[12]....
        /*0ce4*/ 	.word	0x00000400
        /*0ce8*/ 	.word	0x000000ff
        /*0cec*/ 	.word	0x00000030
        /*0cf0*/ 	.short	0x0100
        /*0cf2*/ 	.byte	0x09
	.zero		1


	//   ....[13]....
        /*0cf4*/ 	.word	0x00000410
        /*0cf8*/ 	.word	0x000000ff
        /*0cfc*/ 	.word	0x00000088
        /*0d00*/ 	.short	0x0100
        /*0d02*/ 	.byte	0x09
	.zero		1


	//   ....[14]....
        /*0d04*/ 	.word	0x00000420
        /*0d08*/ 	.word	0x000000ff
        /*0d0c*/ 	.word	0x00000038
        /*0d10*/ 	.short	0x0100
        /*0d12*/ 	.byte	0x09
	.zero		1


	//   ....[15]....
        /*0d14*/ 	.word	0x00000430
        /*0d18*/ 	.word	0x000000ff
        /*0d1c*/ 	.word	0x00000090
        /*0d20*/ 	.short	0x0100
        /*0d22*/ 	.byte	0x09
	.zero		1


	//   ....[16]....
        /*0d24*/ 	.word	0x00000440
        /*0d28*/ 	.word	0x000000ff
        /*0d2c*/ 	.word	0x00000040
        /*0d30*/ 	.short	0x0100
        /*0d32*/ 	.byte	0x09
	.zero		1


	//   ....[17]....
        /*0d34*/ 	.word	0x00000450
        /*0d38*/ 	.word	0x000000ff
        /*0d3c*/ 	.word	0x00000098
        /*0d40*/ 	.short	0x0100
        /*0d42*/ 	.byte	0x09
	.zero		1


	//   ....[18]....
        /*0d44*/ 	.word	0x00000460
        /*0d48*/ 	.word	0x000000ff
        /*0d4c*/ 	.word	0x00000048
        /*0d50*/ 	.short	0x0100
        /*0d52*/ 	.byte	0x09
	.zero		1


	//   ....[19]....
        /*0d54*/ 	.word	0x00000470
        /*0d58*/ 	.word	0x000000ff
        /*0d5c*/ 	.word	0x000000a0
        /*0d60*/ 	.short	0x0100
        /*0d62*/ 	.byte	0x09
	.zero		1


	//   ....[20]....
        /*0d64*/ 	.word	0x00000480
        /*0d68*/ 	.word	0x000000ff
        /*0d6c*/ 	.word	0x00000050
        /*0d70*/ 	.short	0x0100
        /*0d72*/ 	.byte	0x09
	.zero		1


	//   ....[21]....
        /*0d74*/ 	.word	0x00000490
        /*0d78*/ 	.word	0x000000ff
        /*0d7c*/ 	.word	0x000000a8
        /*0d80*/ 	.short	0x0100
        /*0d82*/ 	.byte	0x09
	.zero		1


	//   ....[22]....
        /*0d84*/ 	.word	0x000006e0
        /*0d88*/ 	.word	0x000000ff
        /*0d8c*/ 	.word	0x000000c0
        /*0d90*/ 	.short	0x0100
        /*0d92*/ 	.byte	0x06
	.zero		1


	//   ....[23]....
        /*0d94*/ 	.word	0x000006f0
        /*0d98*/ 	.word	0x000000ff
        /*0d9c*/ 	.word	0x000000c8
        /*0da0*/ 	.short	0x0100
        /*0da2*/ 	.byte	0x06
	.zero		1


	//   ....[24]....
        /*0da4*/ 	.word	0x00001390
        /*0da8*/ 	.word	0x00000003
        /*0dac*/ 	.word	0x00000000
        /*0db0*/ 	.short	0x010a
        /*0db2*/ 	.byte	0x3f
	.zero		1


	//   ....[25]....
        /*0db4*/ 	.word	0x000013d0
        /*0db8*/ 	.word	0x00000003
        /*0dbc*/ 	.word	0x00000000
        /*0dc0*/ 	.short	0x010a
        /*0dc2*/ 	.byte	0x3f
	.zero		1


	//   ....[26]....
        /*0dc4*/ 	.word	0x00001fd0
        /*0dc8*/ 	.word	0x000000ff
        /*0dcc*/ 	.word	0x00000000
        /*0dd0*/ 	.short	0x010a
        /*0dd2*/ 	.byte	0x04
	.zero		1


	//   ....[27]....
        /*0dd4*/ 	.word	0x00002010
        /*0dd8*/ 	.word	0x000000ff
        /*0ddc*/ 	.word	0x00000000
        /*0de0*/ 	.short	0x010a
        /*0de2*/ 	.byte	0x04
	.zero		1


	//   ....[28]....
        /*0de4*/ 	.word	0x00002c00
        /*0de8*/ 	.word	0x000000ff
        /*0dec*/ 	.word	0x00000000
        /*0df0*/ 	.short	0x0101
        /*0df2*/ 	.byte	0x04
	.zero		1


	//   ....[29]....
        /*0df4*/ 	.word	0x00002dc0
        /*0df8*/ 	.word	0x00000000
        /*0dfc*/ 	.word	0x00000000
        /*0e00*/ 	.short	0x0101
        /*0e02*/ 	.byte	0x3f
	.zero		1


	//   ....[30]....
        /*0e04*/ 	.word	0x00012ff0
        /*0e08*/ 	.word	0x0000000c
        /*0e0c*/ 	.word	0x00000058
        /*0e10*/ 	.short	0x010a
        /*0e12*/ 	.byte	0x3f
	.zero		1


	//   ....[31]....
        /*0e14*/ 	.word	0x00013370
        /*0e18*/ 	.word	0x00000002
        /*0e1c*/ 	.word	0x000000c8
        /*0e20*/ 	.short	0x0101
        /*0e22*/ 	.byte	0x3f
	.zero		1


	//   ....[32]....
        /*0e24*/ 	.word	0x00013b40
        /*0e28*/ 	.word	0x00000005
        /*0e2c*/ 	.word	0x00000000
        /*0e30*/ 	.short	0x010a
        /*0e32*/ 	.byte	0x3f
	.zero		1


	//   ....[33]....
        /*0e34*/ 	.word	0x00013bd0
        /*0e38*/ 	.word	0x00000007
        /*0e3c*/ 	.word	0x00000000
        /*0e40*/ 	.short	0x010a
        /*0e42*/ 	.byte	0x3f
	.zero		1


	//   ....[34]....
        /*0e44*/ 	.word	0x00013c60
        /*0e48*/ 	.word	0x00000007
        /*0e4c*/ 	.word	0x00000000
        /*0e50*/ 	.short	0x010a
        /*0e52*/ 	.byte	0x3f
	.zero		1


	//   ....[35]....
        /*0e54*/ 	.word	0x00013cf0
        /*0e58*/ 	.word	0x00000007
        /*0e5c*/ 	.word	0x00000000
        /*0e60*/ 	.short	0x010a
        /*0e62*/ 	.byte	0x3f
	.zero		1


	//   ....[36]....
        /*0e64*/ 	.word	0x00013d80
        /*0e68*/ 	.word	0x00000007
        /*0e6c*/ 	.word	0x00000000
        /*0e70*/ 	.short	0x010a
        /*0e72*/ 	.byte	0x3f
	.zero		1


	//   ....[37]....
        /*0e74*/ 	.word	0x00013e10
        /*0e78*/ 	.word	0x00000007
        /*0e7c*/ 	.word	0x00000000
        /*0e80*/ 	.short	0x010a
        /*0e82*/ 	.byte	0x3f
	.zero		1


	//   ....[38]....
        /*0e84*/ 	.word	0x00013ea0
        /*0e88*/ 	.word	0x00000007
        /*0e8c*/ 	.word	0x00000000
        /*0e90*/ 	.short	0x010a
        /*0e92*/ 	.byte	0x3f
	.zero		1


	//   ....[39]....
        /*0e94*/ 	.word	0x00013f30
        /*0e98*/ 	.word	0x00000007
        /*0e9c*/ 	.word	0x00000000
        /*0ea0*/ 	.short	0x010a
        /*0ea2*/ 	.byte	0x3f
	.zero		1


	//   ....[40]....
        /*0ea4*/ 	.word	0x00013fc0
        /*0ea8*/ 	.word	0x00000007
        /*0eac*/ 	.word	0x00000000
        /*0eb0*/ 	.short	0x010a
        /*0eb2*/ 	.byte	0x3f
	.zero		1


	//   ....[41]....
        /*0eb4*/ 	.word	0x00014050
        /*0eb8*/ 	.word	0x00000007
        /*0ebc*/ 	.word	0x00000000
        /*0ec0*/ 	.short	0x010a
        /*0ec2*/ 	.byte	0x3f
	.zero		1


	//   ....[42]....
        /*0ec4*/ 	.word	0x000140e0
        /*0ec8*/ 	.word	0x00000003
        /*0ecc*/ 	.word	0x00000000
        /*0ed0*/ 	.short	0x010a
        /*0ed2*/ 	.byte	0x3f
	.zero		1


	//   ....[43]....
        /*0ed4*/ 	.word	0x00014140
        /*0ed8*/ 	.word	0x00000003
        /*0edc*/ 	.word	0x00000000
        /*0ee0*/ 	.short	0x010a
        /*0ee2*/ 	.byte	0x3f
	.zero		1


	//   ....[44]....
        /*0ee4*/ 	.word	0x000141a0
        /*0ee8*/ 	.word	0x00000005
        /*0eec*/ 	.word	0x00000000
        /*0ef0*/ 	.short	0x010a
        /*0ef2*/ 	.byte	0x3f
	.zero		1


	//   ....[45]....
        /*0ef4*/ 	.word	0x00014270
        /*0ef8*/ 	.word	0x0000000c
        /*0efc*/ 	.word	0x00000058
        /*0f00*/ 	.short	0x010a
        /*0f02*/ 	.byte	0x3f
	.zero		1


	//   ....[46]....
        /*0f04*/ 	.word	0x00014340
        /*0f08*/ 	.word	0x00000005
        /*0f0c*/ 	.word	0x00000000
        /*0f10*/ 	.short	0x010a
        /*0f12*/ 	.byte	0x3f
	.zero		1


	//   ....[47]....
        /*0f14*/ 	.word	0x00014390
        /*0f18*/ 	.word	0x00000007
        /*0f1c*/ 	.word	0x00000000
        /*0f20*/ 	.short	0x010a
        /*0f22*/ 	.byte	0x3f
	.zero		1


	//   ....[48]....
        /*0f24*/ 	.word	0x000143e0
        /*0f28*/ 	.word	0x00000007
        /*0f2c*/ 	.word	0x00000000
        /*0f30*/ 	.short	0x010a
        /*0f32*/ 	.byte	0x3f
	.zero		1


	//   ....[49]....
        /*0f34*/ 	.word	0x00014430
        /*0f38*/ 	.word	0x00000007
        /*0f3c*/ 	.word	0x00000000
        /*0f40*/ 	.short	0x010a
        /*0f42*/ 	.byte	0x3f
	.zero		1


	//   ....[50]....
        /*0f44*/ 	.word	0x00014480
        /*0f48*/ 	.word	0x00000007
        /*0f4c*/ 	.word	0x00000000
        /*0f50*/ 	.short	0x010a
        /*0f52*/ 	.byte	0x3f
	.zero		1


	//   ....[51]....
        /*0f54*/ 	.word	0x000144d0
        /*0f58*/ 	.word	0x00000007
        /*0f5c*/ 	.word	0x00000000
        /*0f60*/ 	.short	0x010a
        /*0f62*/ 	.byte	0x3f
	.zero		1


	//   ....[52]....
        /*0f64*/ 	.word	0x00014520
        /*0f68*/ 	.word	0x00000007
        /*0f6c*/ 	.word	0x00000000
        /*0f70*/ 	.short	0x010a
        /*0f72*/ 	.byte	0x3f
	.zero		1


	//   ....[53]....
        /*0f74*/ 	.word	0x00014570
        /*0f78*/ 	.word	0x00000007
        /*0f7c*/ 	.word	0x00000000
        /*0f80*/ 	.short	0x010a
        /*0f82*/ 	.byte	0x3f
	.zero		1


	//   ....[54]....
        /*0f84*/ 	.word	0x000145c0
        /*0f88*/ 	.word	0x00000007
        /*0f8c*/ 	.word	0x00000000
        /*0f90*/ 	.short	0x010a
        /*0f92*/ 	.byte	0x3f
	.zero		1


	//   ....[55]....
        /*0f94*/ 	.word	0x00014610
        /*0f98*/ 	.word	0x00000007
        /*0f9c*/ 	.word	0x00000000
        /*0fa0*/ 	.short	0x010a
        /*0fa2*/ 	.byte	0x3f
	.zero		1


	//----- nvinfo : EIATTR_NUM_MBARRIERS
	.align		4
.L_37:
        /*0fa4*/ 	.byte	0x03, 0x38
        /*0fa6*/ 	.short	0x0018


	//----- nvinfo : EIATTR_EXIT_INSTR_OFFSETS
	.align		4
        /*0fa8*/ 	.byte	0x04, 0x1c
        /*0faa*/ 	.short	(.L_39 - .L_38)


	//   ....[0]....
.L_38:
        /*0fac*/ 	.word	0x00000750


	//   ....[1]....
        /*0fb0*/ 	.word	0x00001060


	//   ....[2]....
        /*0fb4*/ 	.word	0x00012600


	//   ....[3]....
        /*0fb8*/ 	.word	0x00012c80


	//   ....[4]....
        /*0fbc*/ 	.word	0x00014130


	//----- nvinfo : EIATTR_MAX_THREADS
	.align		4
.L_39:
        /*0fc0*/ 	.byte	0x04, 0x05
        /*0fc2*/ 	.short	(.L_41 - .L_40)
.L_40:
        /*0fc4*/ 	.word	0x00000180
        /*0fc8*/ 	.word	0x00000001
        /*0fcc*/ 	.word	0x00000001


	//----- nvinfo : EIATTR_CRS_STACK_SIZE
	.align		4
.L_41:
        /*0fd0*/ 	.byte	0x04, 0x1e
        /*0fd2*/ 	.short	(.L_43 - .L_42)
.L_42:
        /*0fd4*/ 	.word	0x00000000


	//----- nvinfo : EIATTR_CBANK_PARAM_SIZE
	.align		4
.L_43:
        /*0fd8*/ 	.byte	0x03, 0x19
        /*0fda*/ 	.short	0x0470


	//----- nvinfo : EIATTR_PARAM_CBANK
	.align		4
        /*0fdc*/ 	.byte	0x04, 0x0a
        /*0fde*/ 	.short	(.L_45 - .L_44)
	.align		4
.L_44:
        /*0fe0*/ 	.word	index@(.nv.constant0._ZN7cutlass13device_kernelINS_4gemm6kernel13GemmUniversalIN4cute5tupleIJiiiiEEENS1_10collective13CollectiveMmaINS1_34MainloopSm90TmaGmmaWarpSpecializedILi11ENS5_IJNS4_1CILi1EEESB_SB_EEENS1_35KernelTmaWarpSpecializedCooperativeEEENS5_IJNSA_ILi512EEENSA_ILi112EEENSA_ILi16EEEEEENS_6half_tENS5_IJlSB_lEEESJ_SK_NS4_8TiledMMAINS4_8MMA_AtomIJNS4_4SM904GMMA25MMA_64x16x16_F32F16F16_SSILNSO_5MajorE0ELSQ_0ELNSO_7ScaleInE1ELSR_1EEEEEENS4_6LayoutINS5_IJNSA_ILi2EEESB_SB_EEENS5_IJSB_NSA_ILi0EEESX_EEEEENS5_IJNS4_10UnderscoreES10_S10_EEEEENS4_13SM90_TMA_LOADENS4_14ComposedLayoutINS4_7SwizzleILi1ELi4ELi3EEENS4_18smem_ptr_flag_bitsILi16EEENSU_INS5_IJNSA_ILi8EEESH_EEENS5_IJSH_SB_EEEEEEEvNS4_8identityES13_S1D_vS1E_EENS_8epilogue10collective6detail29Sm90TmaWarpSpecializedAdapterINS1H_15DefaultEpilogueISJ_SK_SK_NS1G_6thread17LinearCombinationISJ_Li1EffLNS1L_9ScaleType4KindE0ELNS_15FloatRoundStyleE2ESJ_EENS1_15EpilogueDefaultEEEEEvvEEEEvNT_6ParamsE)
        /*0fe4*/ 	.short	0x0210
        /*0fe6*/ 	.short	0x0470


	//----- nvinfo : EIATTR_SW_WAR
	.align		4
.L_45:
        /*0fe8*/ 	.byte	0x04, 0x36
        /*0fea*/ 	.short	(.L_47 - .L_46)
.L_46:
        /*0fec*/ 	.word	0x00000008
.L_47:


//--------------------- .nv.callgraph             --------------------------
	.section	.nv.callgraph,"",@"SHT_CUDA_CALLGRAPH"
	.align	4
	.sectionentsize	8
	.align		4
        /*0000*/ 	.word	0x00000000
	.align		4
        /*0004*/ 	.word	0xffffffff
	.align		4
        /*0008*/ 	.word	index@(_ZN7cutlass13device_kernelINS_4gemm6kernel13GemmUniversalIN4cute5tupleIJiiiiEEENS1_10collective13CollectiveMmaINS1_34MainloopSm90TmaGmmaWarpSpecializedILi11ENS5_IJNS4_1CILi1EEESB_SB_EEENS1_35KernelTmaWarpSpecializedCooperativeEEENS5_IJNSA_ILi512EEENSA_ILi112EEENSA_ILi16EEEEEENS_6half_tENS5_IJlSB_lEEESJ_SK_NS4_8TiledMMAINS4_8MMA_AtomIJNS4_4SM904GMMA25MMA_64x16x16_F32F16F16_SSILNSO_5MajorE0ELSQ_0ELNSO_7ScaleInE1ELSR_1EEEEEENS4_6LayoutINS5_IJNSA_ILi2EEESB_SB_EEENS5_IJSB_NSA_ILi0EEESX_EEEEENS5_IJNS4_10UnderscoreES10_S10_EEEEENS4_13SM90_TMA_LOADENS4_14ComposedLayoutINS4_7SwizzleILi1ELi4ELi3EEENS4_18smem_ptr_flag_bitsILi16EEENSU_INS5_IJNSA_ILi8EEESH_EEENS5_IJSH_SB_EEEEEEEvNS4_8identityES13_S1D_vS1E_EENS_8epilogue10collective6detail29Sm90TmaWarpSpecializedAdapterINS1H_15DefaultEpilogueISJ_SK_SK_NS1G_6thread17LinearCombinationISJ_Li1EffLNS1L_9ScaleType4KindE0ELNS_15FloatRoundStyleE2ESJ_EENS1_15EpilogueDefaultEEEEEvvEEEEvNT_6ParamsE)
	.align		4
        /*000c*/ 	.word	index@(__assertfail)
	.align		4
        /*0010*/ 	.word	0x00000000
	.align		4
        /*0014*/ 	.word	0xfffffffe
	.align		4
        /*0018*/ 	.word	0x00000000
	.align		4
        /*001c*/ 	.word	0xfffffffd
	.align		4
        /*0020*/ 	.word	0x00000000
	.align		4
        /*0024*/ 	.word	0xfffffffc


//--------------------- .nv.constant4             --------------------------
	.section	.nv.constant4,"a",@progbits
	.align	8
	.align		8
.nv.constant4:
        /*0000*/ 	.dword	__assertfail
	.align		8
        /*0008*/ 	.dword	__unnamed_1
	.align		8
        /*0010*/ 	.dword	_ZN40_INTERNAL_f0752fbc_4_k_cu_f1cee62b_133474cuda3std3__45__cpo5beginE
	.align		8
        /*0018*/ 	.dword	_ZN40_INTERNAL_f0752fbc_4_k_cu_f1cee62b_133474cuda3std3__45__cpo3endE
	.align		8
        /*0020*/ 	.dword	_ZN40_INTERNAL_f0752fbc_4_k_cu_f1cee62b_133474cuda3std3__45__cpo6cbeginE
	.align		8
        /*0028*/ 	.dword	_ZN40_INTERNAL_f0752fbc_4_k_cu_f1cee62b_133474cuda3std3__45__cpo4cendE
	.align		8
        /*0030*/ 	.dword	_ZN40_INTERNAL_f0752fbc_4_k_cu_f1cee62b_133474cuda3std3__442_GLOBAL__N__f0752fbc_4_k_cu_f1cee62b_133476ignoreE
	.align		8
        /*0038*/ 	.dword	_ZN40_INTERNAL_f0752fbc_4_k_cu_f1cee62b_133474cuda3std3__419piecewise_constructE
	.align		8
        /*0040*/ 	.dword	_ZN40_INTERNAL_f0752fbc_4_k_cu_f1cee62b_133474cuda3std3__48in_placeE
	.align		8
        /*0048*/ 	.dword	_ZN40_INTERNAL_f0752fbc_4_k_cu_f1cee62b_133474cuda3std6ranges3__45__cpo4swapE
	.align		8
        /*0050*/ 	.dword	_ZN40_INTERNAL_f0752fbc_4_k_cu_f1cee62b_133474cuda3std6ranges3__45__cpo9iter_moveE
	.align		8
        /*0058*/ 	.dword	_ZN40_INTERNAL_f0752fbc_4_k_cu_f1cee62b_133474cute7productE
	.align		8
        /*0060*/ 	.dword	_ZN40_INTERNAL_f0752fbc_4_k_cu_f1cee62b_133474cute1_E
	.align		8
        /*0068*/ 	.dword	$str$22
	.align		8
        /*0070*/ 	.dword	$str$23


//--------------------- .text._ZN7cutlass13device_kernelINS_4gemm6kernel13GemmUniversalIN4cute5tupleIJiiiiEEENS1_10collective13CollectiveMmaINS1_34MainloopSm90TmaGmmaWarpSpecializedILi11ENS5_IJNS4_1CILi1EEESB_SB_EEENS1_35KernelTmaWarpSpecializedCooperativeEEENS5_IJNSA_ILi512EEENSA_ILi112EEENSA_ILi16EEEEEENS_6half_tENS5_IJlSB_lEEESJ_SK_NS4_8TiledMMAINS4_8MMA_AtomIJNS4_4SM904GMMA25MMA_64x16x16_F32F16F16_SSILNSO_5MajorE0ELSQ_0ELNSO_7ScaleInE1ELSR_1EEEEEENS4_6LayoutINS5_IJNSA_ILi2EEESB_SB_EEENS5_IJSB_NSA_ILi0EEESX_EEEEENS5_IJNS4_10UnderscoreES10_S10_EEEEENS4_13SM90_TMA_LOADENS4_14ComposedLayoutINS4_7SwizzleILi1ELi4ELi3EEENS4_18smem_ptr_flag_bitsILi16EEENSU_INS5_IJNSA_ILi8EEESH_EEENS5_IJSH_SB_EEEEEEEvNS4_8identityES13_S1D_vS1E_EENS_8epilogue10collective6detail29Sm90TmaWarpSpecializedAdapterINS1H_15DefaultEpilogueISJ_SK_SK_NS1G_6thread17LinearCombinationISJ_Li1EffLNS1L_9ScaleType4KindE0ELNS_15FloatRoundStyleE2ESJ_EENS1_15EpilogueDefaultEEEEEvvEEEEvNT_6ParamsE --------------------------
	.section	.text._ZN7cutlass13device_kernelINS_4gemm6kernel13GemmUniversalIN4cute5tupleIJiiiiEEENS1_10collective13CollectiveMmaINS1_34MainloopSm90TmaGmmaWarpSpecializedILi11ENS5_IJNS4_1CILi1EEESB_SB_EEENS1_35KernelTmaWarpSpecializedCooperativeEEENS5_IJNSA_ILi512EEENSA_ILi112EEENSA_ILi16EEEEEENS_6half_tENS5_IJlSB_lEEESJ_SK_NS4_8TiledMMAINS4_8MMA_AtomIJNS4_4SM904GMMA25MMA_64x16x16_F32F16F16_SSILNSO_5MajorE0ELSQ_0ELNSO_7ScaleInE1ELSR_1EEEEEENS4_6LayoutINS5_IJNSA_ILi2EEESB_SB_EEENS5_IJSB_NSA_ILi0EEESX_EEEEENS5_IJNS4_10UnderscoreES10_S10_EEEEENS4_13SM90_TMA_LOADENS4_14ComposedLayoutINS4_7SwizzleILi1ELi4ELi3EEENS4_18smem_ptr_flag_bitsILi16EEENSU_INS5_IJNSA_ILi8EEESH_EEENS5_IJSH_SB_EEEEEEEvNS4_8identityES13_S1D_vS1E_EENS_8epilogue10collective6detail29Sm90TmaWarpSpecializedAdapterINS1H_15DefaultEpilogueISJ_SK_SK_NS1G_6thread17LinearCombinationISJ_Li1EffLNS1L_9ScaleType4KindE0ELNS_15FloatRoundStyleE2ESJ_EENS1_15EpilogueDefaultEEEEEvvEEEEvNT_6ParamsE,"ax",@progbits
	.align	128
.text._ZN7cutlass13device_kernelINS_4gemm6kernel13GemmUniversalIN4cute5tupleIJiiiiEEENS1_10collective13CollectiveMmaINS1_34MainloopSm90TmaGmmaWarpSpecializedILi11ENS5_IJNS4_1CILi1EEESB_SB_EEENS1_35KernelTmaWarpSpecializedCooperativeEEENS5_IJNSA_ILi512EEENSA_ILi112EEENSA_ILi16EEEEEENS_6half_tENS5_IJlSB_lEEESJ_SK_NS4_8TiledMMAINS4_8MMA_AtomIJNS4_4SM904GMMA25MMA_64x16x16_F32F16F16_SSILNSO_5MajorE0ELSQ_0ELNSO_7ScaleInE1ELSR_1EEEEEENS4_6LayoutINS5_IJNSA_ILi2EEESB_SB_EEENS5_IJSB_NSA_ILi0EEESX_EEEEENS5_IJNS4_10UnderscoreES10_S10_EEEEENS4_13SM90_TMA_LOADENS4_14ComposedLayoutINS4_7SwizzleILi1ELi4ELi3EEENS4_18smem_ptr_flag_bitsILi16EEENSU_INS5_IJNSA_ILi8EEESH_EEENS5_IJSH_SB_EEEEEEEvNS4_8identityES13_S1D_vS1E_EENS_8epilogue10collective6detail29Sm90TmaWarpSpecializedAdapterINS1H_15DefaultEpilogueISJ_SK_SK_NS1G_6thread17LinearCombinationISJ_Li1EffLNS1L_9ScaleType4KindE0ELNS_15FloatRoundStyleE2ESJ_EENS1_15EpilogueDefaultEEEEEvvEEEEvNT_6ParamsE:
        .type           _ZN7cutlass13device_kernelINS_4gemm6kernel13GemmUniversalIN4cute5tupleIJiiiiEEENS1_10collective13CollectiveMmaINS1_34MainloopSm90TmaGmmaWarpSpecializedILi11ENS5_IJNS4_1CILi1EEESB_SB_EEENS1_35KernelTmaWarpSpecializedCooperativeEEENS5_IJNSA_ILi512EEENSA_ILi112EEENSA_ILi16EEEEEENS_6half_tENS5_IJlSB_lEEESJ_SK_NS4_8TiledMMAINS4_8MMA_AtomIJNS4_4SM904GMMA25MMA_64x16x16_F32F16F16_SSILNSO_5MajorE0ELSQ_0ELNSO_7ScaleInE1ELSR_1EEEEEENS4_6LayoutINS5_IJNSA_ILi2EEESB_SB_EEENS5_IJSB_NSA_ILi0EEESX_EEEEENS5_IJNS4_10UnderscoreES10_S10_EEEEENS4_13SM90_TMA_LOADENS4_14ComposedLayoutINS4_7SwizzleILi1ELi4ELi3EEENS4_18smem_ptr_flag_bitsILi16EEENSU_INS5_IJNSA_ILi8EEESH_EEENS5_IJSH_SB_EEEEEEEvNS4_8identityES13_S1D_vS1E_EENS_8epilogue10collective6detail29Sm90TmaWarpSpecializedAdapterINS1H_15DefaultEpilogueISJ_SK_SK_NS1G_6thread17LinearCombinationISJ_Li1EffLNS1L_9ScaleType4KindE0ELNS_15FloatRoundStyleE2ESJ_EENS1_15EpilogueDefaultEEEEEvvEEEEvNT_6ParamsE,@function
        .size           _ZN7cutlass13device_kernelINS_4gemm6kernel13GemmUniversalIN4cute5tupleIJiiiiEEENS1_10collective13CollectiveMmaINS1_34MainloopSm90TmaGmmaWarpSpecializedILi11ENS5_IJNS4_1CILi1EEESB_SB_EEENS1_35KernelTmaWarpSpecializedCooperativeEEENS5_IJNSA_ILi512EEENSA_ILi112EEENSA_ILi16EEEEEENS_6half_tENS5_IJlSB_lEEESJ_SK_NS4_8TiledMMAINS4_8MMA_AtomIJNS4_4SM904GMMA25MMA_64x16x16_F32F16F16_SSILNSO_5MajorE0ELSQ_0ELNSO_7ScaleInE1ELSR_1EEEEEENS4_6LayoutINS5_IJNSA_ILi2EEESB_SB_EEENS5_IJSB_NSA_ILi0EEESX_EEEEENS5_IJNS4_10UnderscoreES10_S10_EEEEENS4_13SM90_TMA_LOADENS4_14ComposedLayoutINS4_7SwizzleILi1ELi4ELi3EEENS4_18smem_ptr_flag_bitsILi16EEENSU_INS5_IJNSA_ILi8EEESH_EEENS5_IJSH_SB_EEEEEEEvNS4_8identityES13_S1D_vS1E_EENS_8epilogue10collective6detail29Sm90TmaWarpSpecializedAdapterINS1H_15DefaultEpilogueISJ_SK_SK_NS1G_6thread17LinearCombinationISJ_Li1EffLNS1L_9ScaleType4KindE0ELNS_15FloatRoundStyleE2ESJ_EENS1_15EpilogueDefaultEEEEEvvEEEEvNT_6ParamsE,(.L_x_517 - _ZN7cutlass13device_kernelINS_4gemm6kernel13GemmUniversalIN4cute5tupleIJiiiiEEENS1_10collective13CollectiveMmaINS1_34MainloopSm90TmaGmmaWarpSpecializedILi11ENS5_IJNS4_1CILi1EEESB_SB_EEENS1_35KernelTmaWarpSpecializedCooperativeEEENS5_IJNSA_ILi512EEENSA_ILi112EEENSA_ILi16EEEEEENS_6half_tENS5_IJlSB_lEEESJ_SK_NS4_8TiledMMAINS4_8MMA_AtomIJNS4_4SM904GMMA25MMA_64x16x16_F32F16F16_SSILNSO_5MajorE0ELSQ_0ELNSO_7ScaleInE1ELSR_1EEEEEENS4_6LayoutINS5_IJNSA_ILi2EEESB_SB_EEENS5_IJSB_NSA_ILi0EEESX_EEEEENS5_IJNS4_10UnderscoreES10_S10_EEEEENS4_13SM90_TMA_LOADENS4_14ComposedLayoutINS4_7SwizzleILi1ELi4ELi3EEENS4_18smem_ptr_flag_bitsILi16EEENSU_INS5_IJNSA_ILi8EEESH_EEENS5_IJSH_SB_EEEEEEEvNS4_8identityES13_S1D_vS1E_EENS_8epilogue10collective6detail29Sm90TmaWarpSpecializedAdapterINS1H_15DefaultEpilogueISJ_SK_SK_NS1G_6thread17LinearCombinationISJ_Li1EffLNS1L_9ScaleType4KindE0ELNS_15FloatRoundStyleE2ESJ_EENS1_15EpilogueDefaultEEEEEvvEEEEvNT_6ParamsE)
        .other          _ZN7cutlass13device_kernelINS_4gemm6kernel13GemmUniversalIN4cute5tupleIJiiiiEEENS1_10collective13CollectiveMmaINS1_34MainloopSm90TmaGmmaWarpSpecializedILi11ENS5_IJNS4_1CILi1EEESB_SB_EEENS1_35KernelTmaWarpSpecializedCooperativeEEENS5_IJNSA_ILi512EEENSA_ILi112EEENSA_ILi16EEEEEENS_6half_tENS5_IJlSB_lEEESJ_SK_NS4_8TiledMMAINS4_8MMA_AtomIJNS4_4SM904GMMA25MMA_64x16x16_F32F16F16_SSILNSO_5MajorE0ELSQ_0ELNSO_7ScaleInE1ELSR_1EEEEEENS4_6LayoutINS5_IJNSA_ILi2EEESB_SB_EEENS5_IJSB_NSA_ILi0EEESX_EEEEENS5_IJNS4_10UnderscoreES10_S10_EEEEENS4_13SM90_TMA_LOADENS4_14ComposedLayoutINS4_7SwizzleILi1ELi4ELi3EEENS4_18smem_ptr_flag_bitsILi16EEENSU_INS5_IJNSA_ILi8EEESH_EEENS5_IJSH_SB_EEEEEEEvNS4_8identityES13_S1D_vS1E_EENS_8epilogue10collective6detail29Sm90TmaWarpSpecializedAdapterINS1H_15DefaultEpilogueISJ_SK_SK_NS1G_6thread17LinearCombinationISJ_Li1EffLNS1L_9ScaleType4KindE0ELNS_15FloatRoundStyleE2ESJ_EENS1_15EpilogueDefaultEEEEEvvEEEEvNT_6ParamsE,@"STO_CUDA_ENTRY STV_DEFAULT"
_ZN7cutlass13device_kernelINS_4gemm6kernel13GemmUniversalIN4cute5tupleIJiiiiEEENS1_10collective13CollectiveMmaINS1_34MainloopSm90TmaGmmaWarpSpecializedILi11ENS5_IJNS4_1CILi1EEESB_SB_EEENS1_35KernelTmaWarpSpecializedCooperativeEEENS5_IJNSA_ILi512EEENSA_ILi112EEENSA_ILi16EEEEEENS_6half_tENS5_IJlSB_lEEESJ_SK_NS4_8TiledMMAINS4_8MMA_AtomIJNS4_4SM904GMMA25MMA_64x16x16_F32F16F16_SSILNSO_5MajorE0ELSQ_0ELNSO_7ScaleInE1ELSR_1EEEEEENS4_6LayoutINS5_IJNSA_ILi2EEESB_SB_EEENS5_IJSB_NSA_ILi0EEESX_EEEEENS5_IJNS4_10UnderscoreES10_S10_EEEEENS4_13SM90_TMA_LOADENS4_14ComposedLayoutINS4_7SwizzleILi1ELi4ELi3EEENS4_18smem_ptr_flag_bitsILi16EEENSU_INS5_IJNSA_ILi8EEESH_EEENS5_IJSH_SB_EEEEEEEvNS4_8identityES13_S1D_vS1E_EENS_8epilogue10collective6detail29Sm90TmaWarpSpecializedAdapterINS1H_15DefaultEpilogueISJ_SK_SK_NS1G_6thread17LinearCombinationISJ_Li1EffLNS1L_9ScaleType4KindE0ELNS_15FloatRoundStyleE2ESJ_EENS1_15EpilogueDefaultEEEEEvvEEEEvNT_6ParamsE:
[----:B------:R-:W0:Y:S02]  /*0000*/  LDC R1, c[0x0][0x28] ;  /* 0x00000a00ff017b82 */ /* 0x000e240000000800 */
[----:B0-----:R-:W-:Y:S01]  /*0010*/  VIADD R1, R1, 0xffffff38 ;  /* 0xffffff3801017836 */ /* 0x001fe20000000000 */
[----:B------:R-:W0:Y:S01]  /*0020*/  S2R R2, SR_TID.X ;  /* 0x0000000000027919 */ /* 0x000e220000002100 */
[----:B------:R-:W-:Y:S01]  /*0030*/  ELECT P0, URZ, PT ;  /* 0x00000000003f782f */ /* 0x000fe20003800000 */
[----:B------:R-:W-:Y:S01]  /*0040*/  BSSY B0, `(.L_x_0) ;  /* 0x0000015000007945 */ /* 0x000fe20003800000 */
[--C-:B0-----:R-:W-:Y:S02]  /*0050*/  SHF.R.U32.HI R0, RZ, 0x5, R2.reuse ;  /* 0x00000005ff007819 */ /* 0x101fe40000011602 */
[----:B------:R-:W-:-:S03]  /*0060*/  SHF.R.U32.HI R2, RZ, 0x7, R2 ;  /* 0x00000007ff027819 */ /* 0x000fc60000011602 */
[----:B------:R-:W0:Y:S04]  /*0070*/  SHFL.IDX PT, R3, R0, RZ, 0x1f ;  /* 0x00001fff00037589 */ /* 0x000e2800000e0000 */
[----:B------:R-:W1:Y:S01]  /*0080*/  SHFL.IDX PT, R2, R2, RZ, 0x1f ;  /* 0x00001fff02027589 */ /* 0x000e6200000e0000 */
[----:B0-----:R-:W-:Y:S02]  /*0090*/  R2UR UR4, R3 ;  /* 0x00000000030472ca */ /* 0x001fe400000e0000 */
[----:B-1----:R-:W-:-:S11]  /*00a0*/  R2UR UR6, R2 ;  /* 0x00000000020672ca */ /* 0x002fd600000e0000 */
[----:B------:R-:W-:Y:S02]  /*00b0*/  USHF.R.S32.HI UR5, URZ, 0x1f, UR4 ;  /* 0x0000001f3f057899 */ /* 0x000fe40008011404 */
[----:B------:R-:W-:Y:S02]  /*00c0*/  ISETP.NE.OR P0, PT, RZ, UR4, !P0 ;  /* 0x00000004ff007c0c */ /* 0x000fe4000c705670 */
[----:B------:R-:W-:-:S04]  /*00d0*/  ULEA.HI UR5, UR5, UR4, URZ, 0x2 ;  /* 0x0000000405057291 */ /* 0x000fc8000f8f103f */
[----:B------:R-:W-:-:S04]  /*00e0*/  ULOP3.LUT UR5, UR5, 0xfffffffc, URZ, 0xc0, !UPT ;  /* 0xfffffffc05057892 */ /* 0x000fc8000f8ec03f */
[----:B------:R-:W-:-:S03]  /*00f0*/  UIADD3 UR8, UR4, -UR5, URZ ;  /* 0x8000000504087290 */ /* 0x000fc6000fffe03f */
[----:B------:R-:W-:Y:S09]  /*0100*/  @P0 BRA `(.L_x_1) ;  /* 0x0000000000200947 */ /* 0x000ff20003800000 */
[----:B------:R-:W-:Y:S02]  /*0110*/  ULDC.64 UR4, c[0x0][0x198] ;  /* 0x0000660000047ab9 */ /* 0x000fe40000000a00 */
[----:B------:R-:W-:Y:S02]  /*0120*/  UIADD3 UR10, UP0, UR4, 0xf0, URZ ;  /* 0x000000f0040a7890 */ /* 0x000fe4000ff1e03f */
[----:B------:R-:W-:Y:S02]  /*0130*/  UIADD3 UR4, UP1, UR4, 0x1f0, URZ ;  /* 0x000001f004047890 */ /* 0x000fe4000ff3e03f */
[----:B------:R-:W-:Y:S02]  /*0140*/  UIADD3.X UR11, URZ, UR5, URZ, UP0, !UPT ;  /* 0x000000053f0b7290 */ /* 0x000fe400087fe43f */
[----:B------:R-:W-:-:S07]  /*0150*/  UIADD3.X UR5, URZ, UR5, URZ, UP1, !UPT ;  /* 0x000000053f057290 */ /* 0x000fce0008ffe43f */
[----:B------:R0:W-:Y:S02]  /*0160*/  UTMACCTL.PF [UR10] ;  /* 0x000000000a0079b9 */ /* 0x0001e40008040000 */
[----:B------:R0:W-:Y:S02]  /*0170*/  UTMACCTL.PF [UR4] ;  /* 0x00000000040079b9 */ /* 0x0001e40008040000 */
[----:B0-----:R-:W-:Y:S01]  /*0180*/  NOP ;  /* 0x0000000000007918 */ /* 0x001fe20000000000 */
.L_x_1:
[----:B------:R-:W-:Y:S05]  /*0190*/  BSYNC B0 ;  /* 0x0000000000007941 */ /* 0x000fea0003800000 */
.L_x_0:
[----:B------:R-:W0:Y:S01]  /*01a0*/  SHFL.IDX PT, R2, R0, RZ, 0x1f ;  /* 0x00001fff00027589 */ /* 0x000e2200000e0000 */
[----:B------:R-:W-:Y:S01]  /*01b0*/  UISETP.NE.AND UP0, UPT, UR8, 0x3, UPT ;  /* 0x000000030800788c */ /* 0x000fe2000bf05270 */
[----:B------:R-:W-:Y:S01]  /*01c0*/  ISETP.NE.AND P1, PT, RZ, UR6, PT ;  /* 0x00000006ff007c0c */ /* 0x000fe2000bf25270 */
[----:B------:R-:W-:Y:S02]  /*01d0*/  UIADD3 UR10, UR6, -0x1, URZ ;  /* 0xffffffff060a7890 */ /* 0x000fe4000fffe03f */
[----:B------:R-:W-:Y:S02]  /*01e0*/  UISETP.EQ.OR UP0, UPT, UR8, URZ, !UP0 ;  /* 0x0000003f0800728c */ /* 0x000fe4000c702670 */
[----:B------:R-:W-:Y:S02]  /*01f0*/  UISETP.GE.U32.AND UP1, UPT, UR10, 0x2, UPT ;  /* 0x000000020a00788c */ /* 0x000fe4000bf26070 */
[----:B------:R-:W-:-:S04]  /*0200*/  UISETP.EQ.AND UP0, UPT, UR6, URZ, UP0 ;  /* 0x0000003f0600728c */ /* 0x000fc80008702270 */
[----:B------:R-:W-:-:S04]  /*0210*/  USEL UR38, URZ, 0x1, !UP0 ;  /* 0x000000013f267887 */ /* 0x000fc8000c000000 */
[----:B------:R-:W-:Y:S01]  /*0220*/  USEL UR38, UR38, 0x2, UP1 ;  /* 0x0000000226267887 */ /* 0x000fe20008800000 */
[----:B0-----:R-:W-:-:S13]  /*0230*/  ISETP.NE.AND P0, PT, R2, RZ, PT ;  /* 0x000000ff0200720c */ /* 0x001fda0003f05270 */
[----:B------:R-:W-:Y:S05]  /*0240*/  @P0 BRA `(.L_x_2) ;  /* 0x00000000009c0947 */ /* 0x000fea0003800000 */
[----:B------:R-:W-:Y:S01]  /*0250*/  ELECT P0, URZ, PT ;  /* 0x00000000003f782f */ /* 0x000fe20003800000 */
[----:B------:R-:W-:-:S12]  /*0260*/  BSSY B0, `(.L_x_2) ;  /* 0x0000025000007945 */ /* 0x000fd80003800000 */
[----:B------:R-:W-:Y:S05]  /*0270*/  @!P0 BRA `(.L_x_3) ;  /* 0x00000000008c8947 */ /* 0x000fea0003800000 */
[----:B------:R-:W0:Y:S01]  /*0280*/  S2UR UR9, SR_CgaCtaId ;  /* 0x00000000000979c3 */ /* 0x000e220000008800 */
[----:B------:R-:W-:Y:S01]  /*0290*/  UMOV UR4, 0x400 ;  /* 0x0000040000047882 */ /* 0x000fe20000000000 */
[----:B------:R-:W-:Y:S01]  /*02a0*/  UMOV UR5, 0x1 ;  /* 0x0000000100057882 */ /* 0x000fe20000000000 */
[----:B------:R-:W-:Y:S02]  /*02b0*/  UMOV UR6, 0x100 ;  /* 0x0000010000067882 */ /* 0x000fe40000000000 */
[----:B------:R-:W-:-:S04]  /*02c0*/  UIADD3 UR6, -UR6, 0x100000, URZ ;  /* 0x0010000006067890 */ /* 0x000fc8000fffe13f */
[----:B------:R-:W-:Y:S02]  /*02d0*/  USHF.L.U32 UR7, UR6, 0xb, URZ ;  /* 0x0000000b06077899 */ /* 0x000fe4000800063f */
[----:B------:R-:W-:Y:S02]  /*02e0*/  USHF.L.U32 UR6, UR6, 0x1, URZ ;  /* 0x0000000106067899 */ /* 0x000fe4000800063f */
[----:B0-----:R-:W-:Y:S02]  /*02f0*/  ULEA UR9, UR9, UR4, 0x18 ;  /* 0x0000000409097291 */ /* 0x001fe4000f8ec03f */
[----:B------:R-:W-:-:S04]  /*0300*/  UIADD3 UR4, -UR5, 0x100000, URZ ;  /* 0x0010000005047890 */ /* 0x000fc8000fffe13f */
[----:B------:R-:W-:Y:S02]  /*0310*/  USHF.L.U32 UR5, UR4, 0xb, URZ ;  /* 0x0000000b04057899 */ /* 0x000fe4000800063f */
[----:B------:R-:W-:Y:S01]  /*0320*/  USHF.L.U32 UR4, UR4, 0x1, URZ ;  /* 0x0000000104047899 */ /* 0x000fe2000800063f */
[----:B------:R-:W0:Y:S11]  /*0330*/  FENCE.VIEW.ASYNC.S ;  /* 0x00000000000073c6 */ /* 0x000e360000000000 */
[----:B0-----:R0:W1:Y:S01]  /*0340*/  SYNCS.EXCH.64 URZ, [UR9], UR4 ;  /* 0x00000004093f75b2 */ /* 0x0010620008000100 */
[----:B------:R0:W2:Y:S01]  /*0350*/  SYNCS.EXCH.64 URZ, [UR9+0x58], UR6 ;  /* 0x00005806093f75b2 */ /* 0x0000a20008000100 */
[----:B------:R0:W3:Y:S01]  /*0360*/  SYNCS.EXCH.64 URZ, [UR9+0x8], UR4 ;  /* 0x00000804093f75b2 */ /* 0x0000e20008000100 */
[----:B------:R0:W4:Y:S01]  /*0370*/  SYNCS.EXCH.64 URZ, [UR9+0x60], UR6 ;  /* 0x00006006093f75b2 */ /* 0x0001220008000100 */
[----:B------:R0:W0:Y:S01]  /*0380*/  SYNCS.EXCH.64 URZ, [UR9+0x10], UR4 ;  /* 0x00001004093f75b2 */ /* 0x0000220008000100 */
        /* <DEDUP_REMOVED lines=17> */
[----:B------:R-:W-:Y:S01]  /*04a0*/  NOP ;  /* 0x0000000000007918 */ /* 0x000fe20000000000 */
.L_x_3:
[----:B0-----:R-:W-:Y:S05]  /*04b0*/  BSYNC B0 ;  /* 0x0000000000007941 */ /* 0x001fea0003800000 */
.L_x_2:
[----:B------:R-:W0:Y:S01]  /*04c0*/  SHFL.IDX PT, R0, R0, RZ, 0x1f ;  /* 0x00001fff00007589 */ /* 0x000e2200000e0000 */
[----:B------:R-:W5:Y:S01]  /*04d0*/  LDC R2, c[0x0][0x65c] ;  /* 0x00019700ff027b82 */ /* 0x000f620000000800 */
[----:B------:R-:W-:Y:S01]  /*04e0*/  ELECT P0, URZ, PT ;  /* 0x00000000003f782f */ /* 0x000fe20003800000 */
[----:B------:R-:W-:Y:S01]  /*04f0*/  IMAD.MOV.U32 R3, RZ, RZ, RZ ;  /* 0x000000ffff037224 */ /* 0x000fe200078e00ff */
[----:B------:R-:W-:Y:S01]  /*0500*/  UMOV UR4, 0x20 ;  /* 0x0000002000047882 */ /* 0x000fe20000000000 */
[----:B------:R-:W-:Y:S01]  /*0510*/  NOP ;  /* 0x0000000000007918 */ /* 0x000fe20000000000 */
[----:B------:R-:W-:Y:S01]  /*0520*/  NOP ;  /* 0x0000000000007918 */ /* 0x000fe20000000000 */
[----:B0-----:R-:W-:Y:S02]  /*0530*/  ISETP.NE.OR P0, PT, R0, RZ, !P0 ;  /* 0x000000ff0000720c */ /* 0x001fe40004705670 */
[----:B-----5:R-:W-:Y:S01]  /*0540*/  ISETP.NE.AND P2, PT, R2, 0x1, PT ;  /* 0x000000010200780c */ /* 0x020fe20003f45270 */
[----:B------:R-:W0:Y:S01]  /*0550*/  S2R R0, SR_CTAID.Y ;  /* 0x0000000000007919 */ /* 0x000e220000002600 */
[----:B------:R-:W5:Y:S09]  /*0560*/  S2R R2, SR_CTAID.X ;  /* 0x0000000000027919 */ /* 0x000f720000002500 */
[----:B------:R-:W-:Y:S01]  /*0570*/  VOTEU.ALL UP0, P0 ;  /* 0x00000000003f7886 */ /* 0x000fe20000000000 */
[----:B------:R-:W-:Y:S01]  /*0580*/  VOTEU.ALL UP1, P0 ;  /* 0x00000000003f7886 */ /* 0x000fe20000020000 */
[----:B------:R-:W5:Y:S01]  /*0590*/  @P2 LDC R7, c[0x0][0x10] ;  /* 0x00000400ff072b82 */ /* 0x000f620000000800 */
[----:B------:R-:W-:-:S02]  /*05a0*/  @P2 IMAD.MOV.U32 R5, RZ, RZ, RZ ;  /* 0x000000ffff052224 */ /* 0x000fc400078e00ff */
[----:B------:R-:W-:Y:S01]  /*05b0*/  @P2 IMAD.MOV.U32 R11, RZ, RZ, RZ ;  /* 0x000000ffff0b2224 */ /* 0x000fe200078e00ff */
[----:B------:R-:W-:Y:S01]  /*05c0*/  @!UP0 UMOV UR6, 0x400 ;  /* 0x0000040000068882 */ /* 0x000fe20000000000 */
[----:B------:R-:W-:-:S04]  /*05d0*/  @!UP0 UIADD3 UR4, -UR4, 0x100000, URZ ;  /* 0x0010000004048890 */ /* 0x000fc8000fffe13f */
[----:B------:R-:W-:Y:S02]  /*05e0*/  @!UP0 USHF.L.U32 UR5, UR4, 0xb, URZ ;  /* 0x0000000b04058899 */ /* 0x000fe4000800063f */
[----:B------:R-:W-:Y:S01]  /*05f0*/  @!UP0 USHF.L.U32 UR4, UR4, 0x1, URZ ;  /* 0x0000000104048899 */ /* 0x000fe2000800063f */
[----:B------:R-:W1:Y:S08]  /*0600*/  @!P2 LDC R9, c[0x0][0xc] ;  /* 0x00000300ff09ab82 */ /* 0x000e700000000800 */
[----:B------:R-:W2:Y:S01]  /*0610*/  @!UP0 S2UR UR7, SR_CgaCtaId ;  /* 0x00000000000789c3 */ /* 0x000ea20000008800 */
[----:B0-----:R-:W-:-:S04]  /*0620*/  @P2 IMAD.MOV.U32 R4, RZ, RZ, R0 ;  /* 0x000000ffff042224 */ /* 0x001fc800078e0000 */
[----:B-----5:R-:W-:-:S04]  /*0630*/  @P2 IMAD.WIDE.U32 R6, R2, R7, R4 ;  /* 0x0000000702062225 */ /* 0x020fc800078e0004 */
[----:B------:R-:W-:Y:S02]  /*0640*/  @P2 IMAD.MOV.U32 R16, RZ, RZ, R6 ;  /* 0x000000ffff102224 */ /* 0x000fe400078e0006 */
[----:B------:R-:W-:Y:S02]  /*0650*/  @P2 IMAD.IADD R17, R7, 0x1, R11 ;  /* 0x0000000107112824 */ /* 0x000fe400078e020b */
[----:B-1----:R-:W-:-:S04]  /*0660*/  @!P2 IMAD.WIDE.U32 R4, R9, R0, R2 ;  /* 0x000000000904a225 */ /* 0x002fc800078e0002 */
[----:B------:R-:W-:Y:S02]  /*0670*/  @!P2 IMAD.MOV.U32 R16, RZ, RZ, R4 ;  /* 0x000000ffff10a224 */ /* 0x000fe400078e0004 */
[----:B------:R-:W-:Y:S01]  /*0680*/  @!P2 IMAD.MOV.U32 R17, RZ, RZ, R5 ;  /* 0x000000ffff11a224 */ /* 0x000fe200078e0005 */
[----:B--2---:R-:W-:Y:S02]  /*0690*/  @!UP0 ULEA UR6, UR7, UR6, 0x18 ;  /* 0x0000000607068291 */ /* 0x004fe4000f8ec03f */
[----:B------:R0:W-:Y:S01]  /*06a0*/  STL [R1+0x78], R16 ;  /* 0x0000781001007387 */ /* 0x0001e20000100800 */
[----:B------:R-:W-:-:S03]  /*06b0*/  VOTEU.ALL UP0, P0 ;  /* 0x00000000003f7886 */ /* 0x000fc60000000000 */
[----:B------:R0:W-:Y:S04]  /*06c0*/  STL [R1+0x64], R17 ;  /* 0x0000641101007387 */ /* 0x0001e80000100800 */
[----:B------:R-:W1:Y:S02]  /*06d0*/  FENCE.VIEW.ASYNC.S ;  /* 0x00000000000073c6 */ /* 0x000e640000000000 */
[----:B-1----:R0:W3:Y:S01]  /*06e0*/  @!UP0 SYNCS.EXCH.64 URZ, [UR6+0xc0], UR4 ;  /* 0x0000c004063f85b2 */ /* 0x0020e20008000100 */
[----:B------:R0:W3:Y:S01]  /*06f0*/  @!UP1 SYNCS.EXCH.64 URZ, [UR6+0xc8], UR4 ;  /* 0x0000c804063f95b2 */ /* 0x0000e20008000100 */
[----:B------:R-:W-:Y:S01]  /*0700*/  NOP ;  /* 0x0000000000007918 */ /* 0x000fe20000000000 */
[----:B---34-:R-:W-:Y:S06]  /*0710*/  BAR.SYNC.DEFER_BLOCKING 0x0 ;  /* 0x0000000000007b1d */ /* 0x018fec0000010000 */
[----:B0-----:R-:W-:Y:S05]  /*0720*/  @!P1 BRA `(.L_x_4) ;  /* 0x0000011c00b89947 */ /* 0x001fea0003800000 */
[----:B------:R-:W-:-:S06]  /*0730*/  UISETP.GT.U32.AND UP0, UPT, UR10, 0x1, UPT ;  /* 0x000000010a00788c */ /* 0x000fcc000bf04070 */
[----:B------:R-:W-:-:S13]  /*0740*/  PLOP3.LUT P0, PT, PT, PT, UP0, 0x80, 0x0 ;  /* 0x000000000000781c */ /* 0x000fda0003f0f008 */
[----:B------:R-:W-:Y:S05]  /*0750*/  @P0 EXIT ;  /* 0x000000000000094d */ /* 0x000fea0003800000 */
[----:B------:R-:W-:Y:S01]  /*0760*/  ULDC.64 UR4, c[0x0][0x650] ;  /* 0x0001940000047ab9 */ /* 0x000fe20000000a00 */
[----:B------:R-:W-:Y:S01]  /*0770*/  UMOV UR43, 0xffffffff ;  /* 0xffffffff002b7882 */ /* 0x000fe20000000000 */
[----:B------:R-:W-:Y:S01]  /*0780*/  ISETP.GE.U32.AND P0, PT, R16, UR4, PT ;  /* 0x0000000410007c0c */ /* 0x000fe2000bf06070 */
[----:B------:R-:W-:Y:S01]  /*0790*/  UMOV UR39, 0xffffffff ;  /* 0xffffffff00277882 */ /* 0x000fe20000000000 */
[----:B------:R-:W-:Y:S01]  /*07a0*/  UMOV UR40, 0xffffffff ;  /* 0xffffffff00287882 */ /* 0x000fe20000000000 */
[----:B------:R-:W-:Y:S02]  /*07b0*/  PRMT R6, RZ, 0x7610, R6 ;  /* 0x00007610ff067816 */ /* 0x000fe40000000006 */
[----:B------:R-:W-:-:S13]  /*07c0*/  ISETP.GE.U32.AND.EX P0, PT, R17, UR5, PT, P0 ;  /* 0x0000000511007c0c */ /* 0x000fda000bf06100 */
[----:B------:R-:W-:Y:S05]  /*07d0*/  @P0 BRA `(.L_x_5) ;  /* 0x0000000400680947 */ /* 0x000fea0003800000 */
[----:B------:R-:W0:Y:S01]  /*07e0*/  LDC.64 R12, c[0x0][0x628] ;  /* 0x00018a00ff0c7b82 */ /* 0x000e220000000a00 */
[----:B------:R-:W-:Y:S02]  /*07f0*/  IMAD.MOV.U32 R4, RZ, RZ, R16 ;  /* 0x000000ffff047224 */ /* 0x000fe400078e0010 */
[----:B------:R-:W-:-:S05]  /*0800*/  IMAD.MOV.U32 R5, RZ, RZ, R17 ;  /* 0x000000ffff057224 */ /* 0x000fca00078e0011 */
[----:B------:R-:W1:Y:S08]  /*0810*/  LDC R10, c[0x0][0x630] ;  /* 0x00018c00ff0a7b82 */ /* 0x000e700000000800 */
[----:B------:R-:W2:Y:S01]  /*0820*/  LDC.64 R14, c[0x0][0x620] ;  /* 0x00018800ff0e7b82 */ /* 0x000ea20000000a00 */
[----:B0-----:R-:W-:-:S04]  /*0830*/  ISETP.NE.U32.AND P0, PT, R12, RZ, PT ;  /* 0x000000ff0c00720c */ /* 0x001fc80003f05070 */
[----:B------:R-:W-:-:S13]  /*0840*/  ISETP.NE.AND.EX P0, PT, R13, RZ, PT, P0 ;  /* 0x000000ff0d00720c */ /* 0x000fda0003f05300 */
[----:B-12---:R-:W-:Y:S05]  /*0850*/  @!P0 BRA `(.L_x_6) ;  /* 0x0000000000288947 */ /* 0x006fea0003800000 */
[----:B------:R-:W0:Y:S02]  /*0860*/  LDC R9, c[0x0][0x634] ;  /* 0x00018d00ff097b82 */ /* 0x000e240000000800 */
[----:B0-----:R-:W-:-:S05]  /*0870*/  IADD3 R9, P0, R16, R9, RZ ;  /* 0x0000000910097210 */ /* 0x001fca0007f1e0ff */
[----:B------:R-:W-:-:S04]  /*0880*/  IMAD.X R11, RZ, RZ, R17, P0 ;  /* 0x000000ffff0b7224 */ /* 0x000fc800000e0611 */
[----:B------:R-:W-:-:S04]  /*0890*/  IMAD.WIDE.U32 R4, R11, R12, RZ ;  /* 0x0000000c0b047225 */ /* 0x000fc800078e00ff */
[----:B------:R-:W-:-:S04]  /*08a0*/  IMAD.WIDE.U32 R6, P0, R9, R13, R4 ;  /* 0x0000000d09067225 */ /* 0x000fc80007800004 */
[----:B------:R-:W-:-:S04]  /*08b0*/  IMAD.WIDE.U32 R4, R9, R12, RZ ;  /* 0x0000000c09047225 */ /* 0x000fc800078e00ff */
[----:B------:R-:W-:Y:S01]  /*08c0*/  IMAD.X R9, RZ, RZ, RZ, P0 ;  /* 0x000000ffff097224 */ /* 0x000fe200000e06ff */
[----:B------:R-:W-:Y:S01]  /*08d0*/  IADD3 RZ, P0, R5, R6, RZ ;  /* 0x0000000605ff7210 */ /* 0x000fe20007f1e0ff */
[----:B------:R-:W-:-:S04]  /*08e0*/  IMAD.MOV.U32 R8, RZ, RZ, R7 ;  /* 0x000000ffff087224 */ /* 0x000fc800078e0007 */
[----:B------:R-:W-:-:S08]  /*08f0*/  IMAD.WIDE.U32.X R4, R11, R13, R8, P0 ;  /* 0x0000000d0b047225 */ /* 0x000fd000000e0408 */
.L_x_6:
[-CC-:B------:R-:W-:Y:S01]  /*0900*/  SHF.R.U64 R24, R4, R10.reuse, R5.reuse ;  /* 0x0000000a04187219 */ /* 0x180fe20000001205 */
[----:B------:R-:W0:Y:S01]  /*0910*/  LDC R8, c[0x0][0x618] ;  /* 0x00018600ff087b82 */ /* 0x000e220000000800 */
[----:B------:R-:W-:Y:S01]  /*0920*/  SHF.R.U32.HI R4, RZ, R10, R5 ;  /* 0x0000000aff047219 */ /* 0x000fe20000011605 */
[----:B------:R-:W-:Y:S01]  /*0930*/  ULDC UR4, c[0x0][0x150] ;  /* 0x0000540000047ab9 */ /* 0x000fe20000000800 */
[----:B------:R-:W-:Y:S01]  /*0940*/  IADD3 R9, P0, RZ, -R24, RZ ;  /* 0x80000018ff097210 */ /* 0x000fe20007f1e0ff */
[----:B------:R-:W-:Y:S01]  /*0950*/  IMAD.MOV.U32 R5, RZ, RZ, R17 ;  /* 0x000000ffff057224 */ /* 0x000fe200078e0011 */
[----:B------:R-:W-:-:S03]  /*0960*/  I2FP.F32.U32 R3, R2 ;  /* 0x0000000200037245 */ /* 0x000fc60000201000 */
[----:B------:R-:W1:Y:S01]  /*0970*/  LDC.64 R18, c[0x0][0x640] ;  /* 0x00019000ff127b82 */ /* 0x000e620000000a00 */
[----:B------:R-:W-:Y:S02]  /*0980*/  IMAD.X R11, RZ, RZ, ~R4, P0 ;  /* 0x000000ffff0b7224 */ /* 0x000fe400000e0e04 */
[----:B------:R-:W-:Y:S01]  /*0990*/  FMUL R3, R3, UR4 ;  /* 0x0000000403037c20 */ /* 0x000fe20008400000 */
[----:B------:R-:W-:Y:S01]  /*09a0*/  IMAD.MOV.U32 R4, RZ, RZ, R16 ;  /* 0x000000ffff047224 */ /* 0x000fe200078e0010 */
[----:B------:R-:W-:Y:S01]  /*09b0*/  ULDC UR4, c[0x0][0x154] ;  /* 0x0000550000047ab9 */ /* 0x000fe20000000800 */
[-C--:B------:R-:W-:Y:S02]  /*09c0*/  IMAD R6, R11, R14.reuse, RZ ;  /* 0x0000000e0b067224 */ /* 0x080fe400078e02ff */
[C---:B------:R-:W-:Y:S01]  /*09d0*/  IMAD.WIDE.U32 R4, R9.reuse, R14, R4 ;  /* 0x0000000e09047225 */ /* 0x040fe200078e0004 */
[----:B------:R-:W2:Y:S01]  /*09e0*/  LDC R10, c[0x0][0x608] ;  /* 0x00018200ff0a7b82 */ /* 0x000ea20000000800 */
[----:B------:R-:W3:Y:S02]  /*09f0*/  F2I.U32.TRUNC.NTZ R3, R3 ;  /* 0x0000000300037305 */ /* 0x000ee4000020f000 */
[----:B------:R-:W-:-:S04]  /*0a00*/  IMAD R9, R9, R15, R6 ;  /* 0x0000000f09097224 */ /* 0x000fc800078e0206 */
[----:B------:R-:W-:Y:S01]  /*0a10*/  IMAD.IADD R5, R5, 0x1, R9 ;  /* 0x0000000105057824 */ /* 0x000fe200078e0209 */
[----:B------:R-:W4:Y:S01]  /*0a20*/  LDC R7, c[0x0][0x144] ;  /* 0x00005100ff077b82 */ /* 0x000f220000000800 */
[----:B------:R-:W-:-:S03]  /*0a30*/  IMAD.MOV.U32 R9, RZ, RZ, 0x1 ;  /* 0x00000001ff097424 */ /* 0x000fc600078e00ff */
[----:B0-----:R-:W-:Y:S02]  /*0a40*/  SHF.R.U64 R12, R4, R8, R5 ;  /* 0x00000008040c7219 */ /* 0x001fe40000001205 */
[----:B------:R-:W-:Y:S02]  /*0a50*/  I2FP.F32.U32 R4, R0 ;  /* 0x0000000000047245 */ /* 0x000fe40000201000 */
[----:B------:R-:W0:Y:S01]  /*0a60*/  LDC R14, c[0x0][0x658] ;  /* 0x00019600ff0e7b82 */ /* 0x000e220000000800 */
[----:B-1----:R-:W-:Y:S01]  /*0a70*/  ISETP.NE.U32.AND P0, PT, R18, RZ, PT ;  /* 0x000000ff1200720c */ /* 0x002fe20003f05070 */
[----:B---3--:R-:W-:Y:S02]  /*0a80*/  IMAD.MOV R6, RZ, RZ, -R3 ;  /* 0x000000ffff067224 */ /* 0x008fe400078e0a03 */
[----:B------:R-:W-:Y:S01]  /*0a90*/  FMUL R4, R4, UR4 ;  /* 0x0000000404047c20 */ /* 0x000fe20008400000 */
[----:B------:R-:W-:Y:S01]  /*0aa0*/  SHF.R.U32.HI R3, RZ, R8, R5 ;  /* 0x00000008ff037219 */ /* 0x000fe20000011605 */
[----:B------:R-:W-:Y:S01]  /*0ab0*/  IMAD.MOV.U32 R5, RZ, RZ, -0x1 ;  /* 0xffffffffff057424 */ /* 0x000fe200078e00ff */
[----:B------:R-:W-:Y:S01]  /*0ac0*/  ISETP.NE.AND.EX P0, PT, R19, RZ, PT, P0 ;  /* 0x000000ff1300720c */ /* 0x000fe20003f05300 */
[----:B------:R1:W3:Y:S01]  /*0ad0*/  F2I.U32.TRUNC.NTZ R11, R4 ;  /* 0x00000004000b7305 */ /* 0x0002e2000020f000 */
[----:B------:R-:W1:Y:S01]  /*0ae0*/  LDC R13, c[0x0][0x148] ;  /* 0x00005200ff0d7b82 */ /* 0x000e620000000800 */
[----:B--2---:R-:W-:-:S02]  /*0af0*/  SHF.R.U64 R23, R12, R10, R3 ;  /* 0x0000000a0c177219 */ /* 0x004fc40000001203 */
[----:B------:R-:W-:-:S05]  /*0b00*/  SHF.R.U32.HI R3, RZ, R10, R3 ;  /* 0x0000000aff037219 */ /* 0x000fca0000011603 */
[----:B------:R-:W2:Y:S01]  /*0b10*/  LDC R17, c[0x0][0x600] ;  /* 0x00018000ff117b82 */ /* 0x000ea20000000800 */
[----:B----4-:R-:W-:-:S07]  /*0b20*/  IMAD R8, R7, R6, R2 ;  /* 0x0000000607087224 */ /* 0x010fce00078e0202 */
[----:B------:R-:W4:Y:S01]  /*0b30*/  LDC R16, c[0x0][0x648] ;  /* 0x00019200ff107b82 */ /* 0x000f220000000800 */
[-C--:B0-----:R-:W-:Y:S02]  /*0b40*/  SHF.L.U32 R2, R5, R14.reuse, RZ ;  /* 0x0000000e05027219 */ /* 0x081fe400000006ff */
[--C-:B------:R-:W-:Y:S02]  /*0b50*/  SHF.R.U64 R22, R23, R14, R3.reuse ;  /* 0x0000000e17167219 */ /* 0x100fe40000001203 */
[----:B------:R-:W-:Y:S02]  /*0b60*/  LOP3.LUT R10, RZ, R2, RZ, 0x33, !PT ;  /* 0x00000002ff0a7212 */ /* 0x000fe400078e33ff */
[-C--:B------:R-:W-:Y:S01]  /*0b70*/  SHF.R.U32.HI R3, RZ, R14.reuse, R3 ;  /* 0x0000000eff037219 */ /* 0x080fe20000011603 */
[----:B------:R-:W0:Y:S01]  /*0b80*/  LDC R21, c[0x0][0x638] ;  /* 0x00018e00ff157b82 */ /* 0x000e220000000800 */
[----:B------:R-:W-:Y:S01]  /*0b90*/  SHF.L.U32 R9, R9, R14, RZ ;  /* 0x0000000e09097219 */ /* 0x000fe200000006ff */
[----:B------:R-:W-:-:S06]  /*0ba0*/  IMAD.MOV.U32 R2, RZ, RZ, R22 ;  /* 0x000000ffff027224 */ /* 0x000fcc00078e0016 */
[----:B------:R-:W0:Y:S01]  /*0bb0*/  LDC R20, c[0x0][0x610] ;  /* 0x00018400ff147b82 */ /* 0x000e220000000800 */
[----:B-1-3--:R-:W-:Y:S05]  /*0bc0*/  @!P0 BRA `(.L_x_7) ;  /* 0x0000000000288947 */ /* 0x00afea0003800000 */
[----:B------:R-:W1:Y:S02]  /*0bd0*/  LDC R7, c[0x0][0x64c] ;  /* 0x00019300ff077b82 */ /* 0x000e640000000800 */
[----:B-1----:R-:W-:-:S05]  /*0be0*/  IADD3 R7, P0, R22, R7, RZ ;  /* 0x0000000716077210 */ /* 0x002fca0007f1e0ff */
        /* <DEDUP_REMOVED lines=8> */
.L_x_7:
[----:B----4-:R-:W-:Y:S01]  /*0c70*/  SHF.R.U64 R2, R2, R16, R3 ;  /* 0x0000001002027219 */ /* 0x010fe20000001203 */
[----:B--2---:R-:W-:Y:S01]  /*0c80*/  VIADD R3, R17, 0xffffffff ;  /* 0xffffffff11037836 */ /* 0x004fe20000000000 */
[----:B------:R-:W-:Y:S01]  /*0c90*/  LOP3.LUT R10, R23, R10, RZ, 0xc0, !PT ;  /* 0x0000000a170a7212 */ /* 0x000fe200078ec0ff */
[----:B------:R-:W-:Y:S01]  /*0ca0*/  IMAD.MOV R11, RZ, RZ, -R11 ;  /* 0x000000ffff0b7224 */ /* 0x000fe200078e0a0b */
[----:B------:R-:W-:Y:S01]  /*0cb0*/  R2UR UR40, R24 ;  /* 0x00000000182872ca */ /* 0x000fe200000e0000 */
[----:B------:R-:W-:Y:S01]  /*0cc0*/  IMAD.MOV R4, RZ, RZ, -R2 ;  /* 0x000000ffff047224 */ /* 0x000fe200078e0a02 */
[----:B------:R-:W-:Y:S01]  /*0cd0*/  LOP3.LUT R3, R12, R3, RZ, 0xc0, !PT ;  /* 0x000000030c037212 */ /* 0x000fe200078ec0ff */
[----:B------:R-:W-:Y:S02]  /*0ce0*/  @P2 IMAD R8, R13, R11, R0 ;  /* 0x0000000b0d082224 */ /* 0x000fe400078e0200 */
[----:B------:R-:W-:Y:S02]  /*0cf0*/  IMAD R9, R9, R2, R10 ;  /* 0x0000000209097224 */ /* 0x000fe400078e020a */
[----:B0-----:R-:W-:-:S02]  /*0d00*/  IMAD R0, R4, R21, R22 ;  /* 0x0000001504007224 */ /* 0x001fc400078e0216 */
[----:B------:R-:W-:Y:S02]  /*0d10*/  IMAD R8, R9, R20, R8 ;  /* 0x0000001409087224 */ /* 0x000fe400078e0208 */
[----:B------:R-:W-:Y:S02]  /*0d20*/  IMAD R3, R0, R17, R3 ;  /* 0x0000001100037224 */ /* 0x000fe400078e0203 */
[----:B------:R-:W-:-:S03]  /*0d30*/  IMAD.MOV.U32 R6, RZ, RZ, 0x1 ;  /* 0x00000001ff067424 */ /* 0x000fc600078e00ff */
[----:B------:R-:W-:Y:S02]  /*0d40*/  SEL R0, R3, R8, !P2 ;  /* 0x0000000803007207 */ /* 0x000fe40005000000 */
[----:B------:R-:W-:Y:S02]  /*0d50*/  SEL R8, R8, R3, !P2 ;  /* 0x0000000308087207 */ /* 0x000fe40005000000 */
[----:B------:R-:W-:Y:S02]  /*0d60*/  R2UR UR39, R0 ;  /* 0x00000000002772ca */ /* 0x000fe400000e0000 */
[----:B------:R-:W-:-:S15]  /*0d70*/  R2UR UR43, R8 ;  /* 0x00000000082b72ca */ /* 0x000fde00000e0000 */
.L_x_5:
[----:B------:R-:W-:-:S08]  /*0d80*/  NOP ;  /* 0x0000000000007918 */ /* 0x000fd00000000000 */
[----:B------:R-:W0:Y:S02]  /*0d90*/  USETMAXREG.TRY_ALLOC.CTAPOOL UP0, 0xf0 ;  /* 0x000000f0000079c8 */ /* 0x000e240008000600 */
[----:B0-----:R-:W-:-:S13]  /*0da0*/  PLOP3.LUT P0, PT, PT, PT, UP0, 0x80, 0x0 ;  /* 0x000000000000781c */ /* 0x001fda0003f0f008 */
[----:B------:R-:W-:Y:S05]  /*0db0*/  @!P0 BRA `(.L_x_5) ;  /* 0xfffffffc00f08947 */ /* 0x000fea000383ffff */
[----:B------:R-:W-:Y:S01]  /*0dc0*/  ULDC.64 UR4, c[0x0][0x598] ;  /* 0x0001660000047ab9 */ /* 0x000fe20000000a00 */
[----:B------:R-:W-:Y:S01]  /*0dd0*/  ULDC.64 UR44, c[0x0][0x208] ;  /* 0x00008200002c7ab9 */ /* 0x000fe20000000a00 */
[----:B------:R-:W-:-:S04]  /*0de0*/  ISETP.NE.U32.AND P0, PT, RZ, UR4, PT ;  /* 0x00000004ff007c0c */ /* 0x000fc8000bf05070 */
[----:B------:R-:W-:-:S13]  /*0df0*/  ISETP.NE.AND.EX P0, PT, RZ, UR5, PT, P0 ;  /* 0x00000005ff007c0c */ /* 0x000fda000bf05300 */
[----:B------:R-:W-:Y:S05]  /*0e00*/  @!P0 BRA `(.L_x_8) ;  /* 0x00000000001c8947 */ /* 0x000fea0003800000 */
[----:B------:R-:W0:Y:S02]  /*0e10*/  LDC.64 R2, c[0x0][0x598] ;  /* 0x00016600ff027b82 */ /* 0x000e240000000a00 */
[----:B0-----:R-:W2:Y:S02]  /*0e20*/  LDG.E.64 R2, desc[UR44][R2.64] ;  /* 0x0000002c02027981 */ /* 0x001ea4000c1e1b00 */
[----:B--2---:R-:W-:-:S04]  /*0e30*/  ISETP.NE.U32.AND P0, PT, R2, RZ, PT ;  /* 0x000000ff0200720c */ /* 0x004fc80003f05070 */
[----:B------:R-:W-:-:S13]  /*0e40*/  ISETP.NE.AND.EX P0, PT, R3, RZ, PT, P0 ;  /* 0x000000ff0300720c */ /* 0x000fda0003f05300 */
[----:B------:R-:W-:Y:S05]  /*0e50*/  @!P0 BRA `(.L_x_8) ;  /* 0x0000000000088947 */ /* 0x000fea0003800000 */
[----:B------:R0:W5:Y:S01]  /*0e60*/  LD.E R2, desc[UR44][R2.64] ;  /* 0x0000002c02027980 */ /* 0x000162000c101900 */
[----:B------:R-:W-:Y:S05]  /*0e70*/  BRA `(.L_x_9) ;  /* 0x0000000000247947 */ /* 0x000fea0003800000 */
.L_x_8:
[----:B------:R-:W-:Y:S02]  /*0e80*/  ULDC.64 UR4, c[0x0][0x588] ;  /* 0x0001620000047ab9 */ /* 0x000fe40000000a00 */
[----:B------:R-:W-:-:S04]  /*0e90*/  ISETP.NE.U32.AND P0, PT, RZ, UR4, PT ;  /* 0x00000004ff007c0c */ /* 0x000fc8000bf05070 */
[----:B------:R-:W-:-:S13]  /*0ea0*/  ISETP.NE.AND.EX P0, PT, RZ, UR5, PT, P0 ;  /* 0x00000005ff007c0c */ /* 0x000fda000bf05300 */
[----:B------:R-:W-:Y:S05]  /*0eb0*/  @!P0 BRA `(.L_x_10) ;  /* 0x00000000000c8947 */ /* 0x000fea0003800000 */
[----:B------:R-:W0:Y:S02]  /*0ec0*/  LDC.64 R2, c[0x0][0x588] ;  /* 0x00016200ff027b82 */ /* 0x000e240000000a00 */
[----:B0-----:R1:W5:Y:S01]  /*0ed0*/  LDG.E R2, desc[UR44][R2.64] ;  /* 0x0000002c02027981 */ /* 0x001362000c1e1900 */
[----:B------:R-:W-:Y:S05]  /*0ee0*/  BRA `(.L_x_9) ;  /* 0x0000000000087947 */ /* 0x000fea0003800000 */
.L_x_10:
[----:B------:R-:W-:Y:S02]  /*0ef0*/  ULDC UR4, c[0x0][0x580] ;  /* 0x0001600000047ab9 */ /* 0x000fe40000000800 */
[----:B------:R-:W-:-:S07]  /*0f00*/  IMAD.U32 R2, RZ, RZ, UR4 ;  /* 0x00000004ff027e24 */ /* 0x000fce000f8e00ff */
.L_x_9:
[----:B------:R-:W-:Y:S02]  /*0f10*/  ULDC.64 UR4, c[0x0][0x5a0] ;  /* 0x0001680000047ab9 */ /* 0x000fe40000000a00 */
[----:B------:R-:W-:-:S04]  /*0f20*/  ISETP.NE.U32.AND P0, PT, RZ, UR4, PT ;  /* 0x00000004ff007c0c */ /* 0x000fc8000bf05070 */
[----:B------:R-:W-:-:S13]  /*0f30*/  ISETP.NE.AND.EX P0, PT, RZ, UR5, PT, P0 ;  /* 0x00000005ff007c0c */ /* 0x000fda000bf05300 */
[----:B------:R-:W-:Y:S05]  /*0f40*/  @!P0 BRA `(.L_x_11) ;  /* 0x00000000001c8947 */ /* 0x000fea0003800000 */
[----:B------:R-:W2:Y:S02]  /*0f50*/  LDC.64 R4, c[0x0][0x5a0] ;  /* 0x00016800ff047b82 */ /* 0x000ea40000000a00 */
[----:B--2---:R-:W2:Y:S02]  /*0f60*/  LDG.E.64 R4, desc[UR44][R4.64] ;  /* 0x0000002c04047981 */ /* 0x004ea4000c1e1b00 */
[----:B--2---:R-:W-:-:S04]  /*0f70*/  ISETP.NE.U32.AND P0, PT, R4, RZ, PT ;  /* 0x000000ff0400720c */ /* 0x004fc80003f05070 */
[----:B------:R-:W-:-:S13]  /*0f80*/  ISETP.NE.AND.EX P0, PT, R5, RZ, PT, P0 ;  /* 0x000000ff0500720c */ /* 0x000fda0003f05300 */
[----:B------:R-:W-:Y:S05]  /*0f90*/  @!P0 BRA `(.L_x_11) ;  /* 0x0000000000088947 */ /* 0x000fea0003800000 */
[----:B------:R2:W5:Y:S01]  /*0fa0*/  LD.E R16, desc[UR44][R4.64] ;  /* 0x0000002c04107980 */ /* 0x000562000c101900 */
[----:B------:R-:W-:Y:S05]  /*0fb0*/  BRA `(.L_x_12) ;  /* 0x0000000000247947 */ /* 0x000fea0003800000 */
.L_x_11:
[----:B------:R-:W-:Y:S02]  /*0fc0*/  ULDC.64 UR4, c[0x0][0x590] ;  /* 0x0001640000047ab9 */ /* 0x000fe40000000a00 */
[----:B------:R-:W-:-:S04]  /*0fd0*/  ISETP.NE.U32.AND P0, PT, RZ, UR4, PT ;  /* 0x00000004ff007c0c */ /* 0x000fc8000bf05070 */
[----:B------:R-:W-:-:S13]  /*0fe0*/  ISETP.NE.AND.EX P0, PT, RZ, UR5, PT, P0 ;  /* 0x00000005ff007c0c */ /* 0x000fda000bf05300 */
[----:B------:R-:W-:Y:S05]  /*0ff0*/  @!P0 BRA `(.L_x_13) ;  /* 0x00000000000c8947 */ /* 0x000fea0003800000 */
[----:B------:R-:W2:Y:S02]  /*1000*/  LDC.64 R16, c[0x0][0x590] ;  /* 0x00016400ff107b82 */ /* 0x000ea40000000a00 */
[----:B--2---:R3:W5:Y:S01]  /*1010*/  LDG.E R16, desc[UR44][R16.64] ;  /* 0x0000002c10107981 */ /* 0x004762000c1e1900 */
[----:B------:R-:W-:Y:S05]  /*1020*/  BRA `(.L_x_12) ;  /* 0x0000000000087947 */ /* 0x000fea0003800000 */
.L_x_13:
[----:B------:R-:W-:Y:S02]  /*1030*/  ULDC UR4, c[0x0][0x584] ;  /* 0x0001610000047ab9 */ /* 0x000fe40000000800 */
[----:B------:R-:W-:-:S07]  /*1040*/  IMAD.U32 R16, RZ, RZ, UR4 ;  /* 0x00000004ff107e24 */ /* 0x000fce000f8e00ff */
.L_x_12:
[----:B------:R-:W-:-:S13]  /*1050*/  LOP3.LUT P0, RZ, R6, 0xff, RZ, 0xc0, !PT ;  /* 0x000000ff06ff7812 */ /* 0x000fda000780c0ff */
[----:B------:R-:W-:Y:S05]  /*1060*/  @!P0 EXIT ;  /* 0x000000000000894d */ /* 0x000fea0003800000 */
[----:B------:R-:W-:Y:S01]  /*1070*/  ULDC UR4, c[0x0][0x28c] ;  /* 0x0000a30000047ab9 */ /* 0x000fe20000000800 */
[----:B------:R-:W-:Y:S01]  /*1080*/  UMOV UR36, URZ ;  /* 0x0000003f00247c82 */ /* 0x000fe20008000000 */
[----:B------:R-:W-:Y:S01]  /*1090*/  UIADD3 UR4, UR4, 0xf, URZ ;  /* 0x0000000f04047890 */ /* 0x000fe2000fffe03f */
[----:B------:R-:W-:-:S03]  /*10a0*/  UMOV UR37, URZ ;  /* 0x0000003f00257c82 */ /* 0x000fc60008000000 */
[----:B------:R-:W-:-:S04]  /*10b0*/  USHF.R.S32.HI UR5, URZ, 0x1f, UR4 ;  /* 0x0000001f3f057899 */ /* 0x000fc80008011404 */
[----:B------:R-:W-:-:S04]  /*10c0*/  ULEA.HI UR5, UR5, UR4, URZ, 0x4 ;  /* 0x0000000405057291 */ /* 0x000fc8000f8f203f */
[----:B------:R-:W-:-:S12]  /*10d0*/  USHF.R.S32.HI UR41, URZ, 0x4, UR5 ;  /* 0x000000043f297899 */ /* 0x000fd80008011405 */
.L_x_467:
[----:B------:R-:W4:Y:S01]  /*10e0*/  S2R R0, SR_TID.X ;  /* 0x0000000000007919 */ /* 0x000f220000002100 */
[----:B------:R-:W0:Y:S01]  /*10f0*/  S2UR UR6, SR_CgaCtaId ;  /* 0x00000000000679c3 */ /* 0x000e220000008800 */
[----:B------:R-:W-:Y:S02]  /*1100*/  UMOV UR42, 0x400 ;  /* 0x00000400002a7882 */ /* 0x000fe40000000000 */
[----:B0-----:R-:W-:Y:S01]  /*1110*/  ULEA UR42, UR6, UR42, 0x18 ;  /* 0x0000002a062a7291 */ /* 0x001fe2000f8ec03f */
[----:B----4-:R-:W-:-:S04]  /*1120*/  LOP3.LUT R0, R0, 0x80, RZ, 0xc0, !PT ;  /* 0x0000008000007812 */ /* 0x010fc800078ec0ff */
[----:B------:R-:W-:-:S06]  /*1130*/  SHF.R.U32.HI R0, RZ, 0x7, R0 ;  /* 0x00000007ff007819 */ /* 0x000fcc0000011600 */
[----:B------:R-:W0:Y:S02]  /*1140*/  SHFL.IDX PT, R0, R0, RZ, 0x1f ;  /* 0x00001fff00007589 */ /* 0x000e2400000e0000 */
[----:B0-----:R-:W-:-:S13]  /*1150*/  R2UR UR4, R0 ;  /* 0x00000000000472ca */ /* 0x001fda00000e0000 */
[----:B------:R-:W-:-:S04]  /*1160*/  ULEA.HI UR5, UR4, UR4, URZ, 0x1 ;  /* 0x0000000404057291 */ /* 0x000fc8000f8f083f */
[----:B------:R-:W-:-:S04]  /*1170*/  ULOP3.LUT UR5, UR5, 0x1ffffe, URZ, 0xc0, !UPT ;  /* 0x001ffffe05057892 */ /* 0x000fc8000f8ec03f */
[----:B------:R-:W-:-:S03]  /*1180*/  UIADD3 UR5, UR4, -UR5, URZ ;  /* 0x8000000504057290 */ /* 0x000fc6000fffe03f */
[----:B------:R-:W-:Y:S01]  /*1190*/  ULDC UR4, c[0x0][0x28c] ;  /* 0x0000a30000047ab9 */ /* 0x000fe20000000800 */
[----:B------:R-:W-:Y:S01]  /*11a0*/  ULEA UR5, UR5, UR42, 0xb ;  /* 0x0000002a05057291 */ /* 0x000fe2000f8e583f */
[----:B------:R-:W-:-:S03]  /*11b0*/  ISETP.LT.AND P0, PT, RZ, UR4, PT ;  /* 0x00000004ff007c0c */ /* 0x000fc6000bf01270 */
[----:B------:R-:W-:-:S04]  /*11c0*/  UIADD3 UR5, UR5, 0x180, URZ ;  /* 0x0000018005057890 */ /* 0x000fc8000fffe03f */
[----:B------:R-:W-:-:S04]  /*11d0*/  USHF.R.U32.HI UR5, URZ, 0x4, UR5 ;  /* 0x000000043f057899 */ /* 0x000fc80008011605 */
[----:B------:R-:W-:Y:S02]  /*11e0*/  ULOP3.LUT UR46, UR5, 0x3fff, URZ, 0xc0, !UPT ;  /* 0x00003fff052e7892 */ /* 0x000fe4000f8ec03f */
[----:B---3-5:R-:W-:Y:S10]  /*11f0*/  @P0 BRA `(.L_x_14) ;  /* 0x0000000000400947 */ /* 0x028ff40003800000 */
[----:B------:R-:W-:Y:S01]  /*1200*/  MOV R0, 0x0 ;  /* 0x0000000000007802 */ /* 0x000fe20000000f00 */
[----:B------:R-:W-:Y:S01]  /*1210*/  ULDC.64 UR4, c[0x4][0x68] ;  /* 0x01001a0000047ab9 */ /* 0x000fe20000000a00 */
[----:B------:R-:W-:Y:S01]  /*1220*/  ULDC.64 UR6, c[0x4][0x8] ;  /* 0x0100020000067ab9 */ /* 0x000fe20000000a00 */
[----:B--2---:R-:W-:Y:S01]  /*1230*/  IMAD.U32 R4, RZ, RZ, UR4 ;  /* 0x00000004ff047e24 */ /* 0x004fe2000f8e00ff */
[----:B------:R0:W2:Y:S01]  /*1240*/  LDC.64 R14, c[0x4][R0] ;  /* 0x01000000000e7b82 */ /* 0x0000a20000000a00 */
[----:B------:R-:W-:Y:S01]  /*1250*/  IMAD.U32 R5, RZ, RZ, UR5 ;  /* 0x00000005ff057e24 */ /* 0x000fe2000f8e00ff */
[----:B------:R-:W-:Y:S01]  /*1260*/  ULDC.64 UR4, c[0x4][0x70] ;  /* 0x01001c0000047ab9 */ /* 0x000fe20000000a00 */
[----:B------:R-:W-:Y:S02]  /*1270*/  IMAD.U32 R10, RZ, RZ, UR6 ;  /* 0x00000006ff0a7e24 */ /* 0x000fe4000f8e00ff */
[----:B------:R-:W-:Y:S02]  /*1280*/  IMAD.U32 R6, RZ, RZ, UR4 ;  /* 0x00000004ff067e24 */ /* 0x000fe4000f8e00ff */
[----:B------:R-:W-:-:S02]  /*1290*/  IMAD.U32 R7, RZ, RZ, UR5 ;  /* 0x00000005ff077e24 */ /* 0x000fc4000f8e00ff */
[----:B------:R-:W-:Y:S02]  /*12a0*/  IMAD.U32 R11, RZ, RZ, UR7 ;  /* 0x00000007ff0b7e24 */ /* 0x000fe4000f8e00ff */
[----:B------:R-:W-:Y:S02]  /*12b0*/  IMAD.MOV.U32 R8, RZ, RZ, 0x1e1 ;  /* 0x000001e1ff087424 */ /* 0x000fe400078e00ff */
[----:B------:R-:W-:Y:S02]  /*12c0*/  IMAD.MOV.U32 R12, RZ, RZ, 0x1 ;  /* 0x00000001ff0c7424 */ /* 0x000fe400078e00ff */
[----:B0-----:R-:W-:-:S07]  /*12d0*/  IMAD.MOV.U32 R13, RZ, RZ, RZ ;  /* 0x000000ffff0d7224 */ /* 0x001fce00078e00ff */
[----:B------:R-:W-:-:S07]  /*12e0*/  LEPC R20, `(.L_x_14) ;  /* 0x000000001014794e */ /* 0x000fce0000000000 */
[----:B-123-5:R-:W-:Y:S05]  /*12f0*/  CALL.ABS.NOINC R14 ;  /* 0x000000000e007343 */ /* 0x02efea0003c00000 */
.L_x_14:
[----:B------:R-:W-:-:S06]  /*1300*/  ULOP3.LUT UR4, UR38, 0x1, URZ, 0xfc, !UPT ;  /* 0x0000000126047892 */ /* 0x000fcc000f8efc3f */
[----:B------:R-:W-:-:S05]  /*1310*/  IMAD.U32 R0, RZ, RZ, UR4 ;  /* 0x00000004ff007e24 */ /* 0x000fca000f8e00ff */
[----:B------:R-:W-:-:S13]  /*1320*/  ISETP.NE.AND P0, PT, R0, 0x3, PT ;  /* 0x000000030000780c */ /* 0x000fda0003f05270 */
[----:B------:R-:W-:Y:S05]  /*1330*/  @!P0 BRA `(.L_x_15) ;  /* 0x0000000000048947 */ /* 0x000fea0003800000 */
[----:B------:R-:W-:Y:S01]  /*1340*/  BPT.TRAP 0x1 ;  /* 0x000000040000795c */ /* 0x000fe20000300000 */
.L_x_15:
[----:B-1----:R-:W-:Y:S02]  /*1350*/  IMAD.U32 R3, RZ, RZ, UR37 ;  /* 0x00000025ff037e24 */ /* 0x002fe4000f8e00ff */
[----:B------:R-:W-:-:S03]  /*1360*/  IMAD.U32 R0, RZ, RZ, UR36 ;  /* 0x00000024ff007e24 */ /* 0x000fc6000f8e00ff */
[----:B------:R-:W-:Y:S02]  /*1370*/  LEA R3, R3, UR42, 0x3 ;  /* 0x0000002a03037c11 */ /* 0x000fe4000f8e18ff */
[----:B------:R-:W-:-:S04]  /*1380*/  SHF.L.U32 R0, R0, 0x1f, RZ ;  /* 0x0000001f00007819 */ /* 0x000fc800000006ff */
[----:B------:R0:W1:Y:S01]  /*1390*/  SYNCS.PHASECHK.TRANS64.TRYWAIT P1, [R3+URZ], R0 ;  /* 0x00000000030075a7 */ /* 0x000062000802017f */
[----:B------:R-:W-:Y:S05]  /*13a0*/  @!P0 BRA `(.L_x_16) ;  /* 0x0000000000048947 */ /* 0x000fea0003800000 */
[----:B------:R-:W-:Y:S01]  /*13b0*/  BPT.TRAP 0x1 ;  /* 0x000000040000795c */ /* 0x000fe20000300000 */
.L_x_16:
[----:B-1----:R-:W-:Y:S05]  /*13c0*/  @P1 BRA `(.L_x_17) ;  /* 0x0000000000081947 */ /* 0x002fea0003800000 */
[----:B------:R-:W1:Y:S02]  /*13d0*/  SYNCS.PHASECHK.TRANS64.TRYWAIT P1, [R3+URZ], R0 ;  /* 0x00000000030075a7 */ /* 0x000e64000802017f */
[----:B-1----:R-:W-:Y:S05]  /*13e0*/  @!P1 BRA `(.L_x_18) ;  /* 0x0000012c00549947 */ /* 0x002fea0003800000 */
.L_x_17:
[----:B------:R-:W-:-:S04]  /*13f0*/  UISETP.LT.AND UP0, UPT, UR41, 0x1, UPT ;  /* 0x000000012900788c */ /* 0x000fc8000bf01270 */
[----:B------:R-:W-:-:S06]  /*1400*/  USEL UR4, UR41, 0x1, UP0 ;  /* 0x0000000129047887 */ /* 0x000fcc0008000000 */
[----:B01----:R-:W-:Y:S01]  /*1410*/  IMAD.U32 R0, RZ, RZ, UR4 ;  /* 0x00000004ff007e24 */ /* 0x003fe2000f8e00ff */
[----:B------:R-:W-:Y:S05]  /*1420*/  WARPSYNC.ALL ;  /* 0x0000000000007948 */ /* 0x000fea0003800000 */
[----:B------:R-:W-:-:S04]  /*1430*/  IADD3 R0, -R0, UR41, RZ ;  /* 0x0000002900007c10 */ /* 0x000fc8000fffe1ff */
[----:B------:R-:W-:Y:S01]  /*1440*/  ISETP.GE.AND P1, PT, R0, 0x1, PT ;  /* 0x000000010000780c */ /* 0x000fe20003f26270 */
[----:B------:R-:W-:Y:S01]  /*1450*/  UIADD3 UR4, UR42, 0x2c180, URZ ;  /* 0x0002c1802a047890 */ /* 0x000fe2000fffe03f */
[----:B------:R-:W-:Y:S01]  /*1460*/  WARPGROUP.ARRIVE ;  /* 0x00000000000079c5 */ /* 0x000fe20000000000 */
[----:B------:R-:W-:Y:S02]  /*1470*/  ULOP3.LUT UR32, UR46, 0x10000, URZ, 0xfc, !UPT ;  /* 0x000100002e207892 */ /* 0x000fe4000f8efc3f */
[----:B------:R-:W-:Y:S02]  /*1480*/  USHF.R.U32.HI UR4, URZ, 0x4, UR4 ;  /* 0x000000043f047899 */ /* 0x000fe40008011604 */
[----:B------:R-:W-:Y:S02]  /*1490*/  ULEA UR34, UR37, UR32, 0xa ;  /* 0x0000002025227291 */ /* 0x000fe4000f8e503f */
[----:B------:R-:W-:Y:S01]  /*14a0*/  ULOP3.LUT UR4, UR4, 0x3fff, URZ, 0xc0, !UPT ;  /* 0x00003fff04047892 */ /* 0x000fe2000f8ec03f */
[----:B------:R-:W-:Y:S01]  /*14b0*/  UMOV UR9, 0xc0000010 ;  /* 0xc000001000097882 */ /* 0x000fe20000000000 */
[----:B------:R-:W-:-:S02]  /*14c0*/  UMOV UR11, 0xc0000010 ;  /* 0xc0000010000b7882 */ /* 0x000fc40000000000 */
[----:B------:R-:W-:Y:S01]  /*14d0*/  ULOP3.LUT UR33, UR4, 0x10000, URZ, 0xfc, !UPT ;  /* 0x0001000004217892 */ /* 0x000fe2000f8efc3f */
[----:B------:R-:W-:Y:S01]  /*14e0*/  UMOV UR8, UR34 ;  /* 0x0000002200087c82 */ /* 0x000fe20008000000 */
[----:B------:R-:W-:Y:S02]  /*14f0*/  UMOV UR5, UR9 ;  /* 0x0000000900057c82 */ /* 0x000fe40008000000 */
[----:B------:R-:W-:Y:S01]  /*1500*/  UIMAD UR10, UR37, 0xe0, UR33 ;  /* 0x000000e0250a78a4 */ /* 0x000fe2000f8e0221 */
[----:B------:R-:W-:Y:S01]  /*1510*/  UMOV UR4, UR8 ;  /* 0x0000000800047c82 */ /* 0x000fe20008000000 */
[----:B------:R-:W-:Y:S02]  /*1520*/  UMOV UR7, 0xc0000010 ;  /* 0xc000001000077882 */ /* 0x000fe40000000000 */
[----:B------:R-:W-:Y:S02]  /*1530*/  UIADD3 UR6, UR10, 0x20, URZ ;  /* 0x000000200a067890 */ /* 0x000fe4000fffe03f */
[----:B------:R-:W-:Y:S01]  /*1540*/  UIADD3 UR14, UR10, 0x40, URZ ;  /* 0x000000400a0e7890 */ /* 0x000fe2000fffe03f */
[----:B------:R-:W-:-:S02]  /*1550*/  UMOV UR12, UR8 ;  /* 0x00000008000c7c82 */ /* 0x000fc40008000000 */
[----:B------:R-:W-:Y:S01]  /*1560*/  HGMMA.64x16x16.F32 R24, gdesc[UR8], RZ, !UPT, gsb0 ;  /* 0x00200000081879f0 */ /* 0x000fe2000c0008ff */
[----:B------:R-:W-:Y:S01]  /*1570*/  UMOV UR13, UR9 ;  /* 0x00000009000d7c82 */ /* 0x000fe20008000000 */
[----:B------:R-:W-:Y:S01]  /*1580*/  UMOV UR15, 0xc0000010 ;  /* 0xc0000010000f7882 */ /* 0x000fe20000000000 */
[----:B------:R-:W-:Y:S01]  /*1590*/  UIADD3 UR18, UR10, 0x60, URZ ;  /* 0x000000600a127890 */ /* 0x000fe2000fffe03f */
[----:B------:R-:W-:Y:S01]  /*15a0*/  UMOV UR16, UR8 ;  /* 0x0000000800107c82 */ /* 0x000fe20008000000 */
        /* <DEDUP_REMOVED lines=14> */
[----:B------:R-:W-:-:S02]  /*1690*/  WARPGROUP.DEPBAR.LE gsb0, 0x0 ;  /* 0x00008000000079c5 */ /* 0x000fc40000010000 */
[----:B------:R-:W-:Y:S01]  /*16a0*/  WARPGROUP.ARRIVE ;  /* 0x00000000000079c5 */ /* 0x000fe20000000000 */
[----:B------:R-:W-:Y:S04]  /*16b0*/  STL.64 [R1+0x20], R24 ;  /* 0x0000201801007387 */ /* 0x000fe80000100a00 */
[----:B------:R-:W-:Y:S01]  /*16c0*/  STL.64 [R1+0x28], R26 ;  /* 0x0000281a01007387 */ /* 0x000fe20000100a00 */
[----:B------:R-:W-:Y:S01]  /*16d0*/  HGMMA.64x16x16.F32 R208, gdesc[UR4], RZ, !UPT, gsb0 ;  /* 0x0020000004d079f0 */ /* 0x000fe2000c0008ff */
[----:B------:R-:W-:Y:S02]  /*16e0*/  UIADD3 UR4, UR34, 0x100, URZ ;  /* 0x0000010022047890 */ /* 0x000fe4000fffe03f */
[----:B------:R-:W-:Y:S04]  /*16f0*/  STL.64 [R1+0x30], R28 ;  /* 0x0000301c01007387 */ /* 0x000fe80000100a00 */
[----:B------:R0:W-:Y:S01]  /*1700*/  STL.64 [R1+0x38], R30 ;  /* 0x0000381e01007387 */ /* 0x0001e20000100a00 */
[----:B------:R-:W-:-:S02]  /*1710*/  WARPGROUP.DEPBAR.LE gsb0, 0x0 ;  /* 0x00008000000079c5 */ /* 0x000fc40000010000 */
[----:B------:R-:W-:-:S06]  /*1720*/  WARPGROUP.ARRIVE ;  /* 0x00000000000079c5 */ /* 0x000fcc0000000000 */
[----:B------:R-:W-:Y:S03]  /*1730*/  HGMMA.64x16x16.F32 R176, gdesc[UR12], RZ, !UPT, gsb0 ;  /* 0x002000000cb079f0 */ /* 0x000fe6000c0008ff */
[----:B------:R-:W-:Y:S02]  /*1740*/  WARPGROUP.DEPBAR.LE gsb0, 0x0 ;  /* 0x00008000000079c5 */ /* 0x000fe40000010000 */
        /* <DEDUP_REMOVED lines=10> */
[----:B------:R-:W-:Y:S01]  /*17f0*/  HGMMA.64x16x16.F32 R48, gdesc[UR28], RZ, !UPT, gsb0 ;  /* 0x002000001c3079f0 */ /* 0x000fe2000c0008ff */
[----:B------:R-:W-:Y:S01]  /*1800*/  UMOV UR28, UR4 ;  /* 0x00000004001c7c82 */ /* 0x000fe20008000000 */
[----:B------:R-:W-:Y:S01]  /*1810*/  UMOV UR29, 0xc0000010 ;  /* 0xc0000010001d7882 */ /* 0x000fe20000000000 */
[----:B------:R-:W-:Y:S01]  /*1820*/  UMOV UR24, UR28 ;  /* 0x0000001c00187c82 */ /* 0x000fe20008000000 */
        /* <DEDUP_REMOVED lines=26> */
[----:B------:R-:W-:Y:S02]  /*19d0*/  UIADD3 UR12, UR34, 0x200, URZ ;  /* 0x00000200220c7890 */ /* 0x000fe4000fffe03f */
[----:B------:R-:W-:Y:S01]  /*19e0*/  UIADD3 UR34, UR34, 0x300, URZ ;  /* 0x0000030022227890 */ /* 0x000fe2000fffe03f */
[----:B------:R-:W-:Y:S02]  /*19f0*/  WARPGROUP.DEPBAR.LE gsb0, 0x0 ;  /* 0x00008000000079c5 */ /* 0x000fe40000010000 */
[----:B------:R-:W-:-:S06]  /*1a00*/  WARPGROUP.ARRIVE ;  /* 0x00000000000079c5 */ /* 0x000fcc0000000000 */
[----:B------:R-:W-:Y:S03]  /*1a10*/  HGMMA.64x16x16.F32 R200, gdesc[UR4], RZ, !UPT, gsb0 ;  /* 0x0020000004c879f0 */ /* 0x000fe6000c0008ff */
[----:B------:R-:W-:Y:S02]  /*1a20*/  WARPGROUP.DEPBAR.LE gsb0, 0x0 ;  /* 0x00008000000079c5 */ /* 0x000fe40000010000 */
[----:B0-----:R-:W-:-:S06]  /*1a30*/  WARPGROUP.ARRIVE ;  /* 0x00000000000079c5 */ /* 0x001fcc0000000000 */
        /* <DEDUP_REMOVED lines=16> */
[----:B------:R-:W-:Y:S01]  /*1b40*/  WARPGROUP.ARRIVE ;  /* 0x00000000000079c5 */ /* 0x000fe20000000000 */
[----:B------:R-:W-:Y:S04]  /*1b50*/  STL.64 [R1], R24 ;  /* 0x0000001801007387 */ /* 0x000fe80000100a00 */
[----:B------:R-:W-:Y:S01]  /*1b60*/  STL.64 [R1+0x8], R26 ;  /* 0x0000081a01007387 */ /* 0x000fe20000100a00 */
[----:B------:R-:W-:Y:S03]  /*1b70*/  HGMMA.64x16x16.F32 R224, gdesc[UR8], RZ, !UPT, gsb0 ;  /* 0x0020000008e079f0 */ /* 0x000fe6000c0008ff */
        /* <DEDUP_REMOVED lines=35> */
[----:B0-----:R-:W-:-:S06]  /*1db0*/  WARPGROUP.ARRIVE ;  /* 0x00000000000079c5 */ /* 0x001fcc0000000000 */
        /* <DEDUP_REMOVED lines=20> */
[----:B------:R-:W-:Y:S05]  /*1f00*/  @!P1 BRA `(.L_x_19) ;  /* 0x0000000c00749947 */ /* 0x000fea0003800000 */
[----:B------:R-:W-:Y:S01]  /*1f10*/  UIADD3 UR35, UR37, 0x1, URZ ;  /* 0x0000000125237890 */ /* 0x000fe2000fffe03f */
[----:B------:R-:W-:Y:S01]  /*1f20*/  IMAD.MOV.U32 R3, RZ, RZ, R0 ;  /* 0x000000ffff037224 */ /* 0x000fe200078e0000 */
[----:B------:R-:W-:Y:S02]  /*1f30*/  UMOV UR34, UR37 ;  /* 0x0000002500227c82 */ /* 0x000fe40008000000 */
[----:B------:R-:W-:-:S04]  /*1f40*/  UISETP.NE.AND UP0, UPT, UR35, 0xb, UPT ;  /* 0x0000000b2300788c */ /* 0x000fc8000bf05270 */
[----:B------:R-:W-:Y:S02]  /*1f50*/  USEL UR4, URZ, 0x1, UP0 ;  /* 0x000000013f047887 */ /* 0x000fe40008000000 */
[----:B------:R-:W-:Y:S02]  /*1f60*/  USEL UR35, UR35, URZ, UP0 ;  /* 0x0000003f23237287 */ /* 0x000fe40008000000 */
[----:B------:R-:W-:-:S06]  /*1f70*/  ULOP3.LUT UR4, UR36, UR4, URZ, 0x3c, !UPT ;  /* 0x0000000424047292 */ /* 0x000fcc000f8e3c3f */
[----:B------:R-:W-:-:S07]  /*1f80*/  IMAD.U32 R6, RZ, RZ, UR4 ;  /* 0x00000004ff067e24 */ /* 0x000fce000f8e00ff */
.L_x_26:
[----:B------:R-:W-:Y:S05]  /*1f90*/  @!P0 BRA `(.L_x_20) ;  /* 0x0000000000048947 */ /* 0x000fea0003800000 */
[----:B------:R-:W-:Y:S01]  /*1fa0*/  BPT.TRAP 0x1 ;  /* 0x000000040000795c */ /* 0x000fe20000300000 */
.L_x_20:
[----:B------:R-:W-:Y:S01]  /*1fb0*/  ULEA UR4, UR35, UR42, 0x3 ;  /* 0x0000002a23047291 */ /* 0x000fe2000f8e183f */
[----:B--2---:R-:W-:-:S08]  /*1fc0*/  SHF.L.U32 R4, R6, 0x1f, RZ ;  /* 0x0000001f06047819 */ /* 0x004fd000000006ff */
[----:B------:R0:W1:Y:S01]  /*1fd0*/  SYNCS.PHASECHK.TRANS64.TRYWAIT P1, [UR4], R4 ;  /* 0x00000004ff0075a7 */ /* 0x0000620008020144 */
[----:B------:R-:W-:Y:S05]  /*1fe0*/  @!P0 BRA `(.L_x_21) ;  /* 0x0000000000048947 */ /* 0x000fea0003800000 */
[----:B------:R-:W-:Y:S01]  /*1ff0*/  BPT.TRAP 0x1 ;  /* 0x000000040000795c */ /* 0x000fe20000300000 */
.L_x_21:
[----:B-1----:R-:W-:Y:S05]  /*2000*/  @P1 BRA `(.L_x_22) ;  /* 0x0000000000081947 */ /* 0x002fea0003800000 */
[----:B------:R-:W1:Y:S02]  /*2010*/  SYNCS.PHASECHK.TRANS64.TRYWAIT P1, [UR4], R4 ;  /* 0x00000004ff0075a7 */ /* 0x000e640008020144 */
[----:B-1----:R-:W-:Y:S05]  /*2020*/  @!P1 BRA `(.L_x_23) ;  /* 0x0000012000589947 */ /* 0x002fea0003800000 */
.L_x_22:
[----:B------:R-:W-:Y:S04]  /*2030*/  STL.64 [R1+0x98], R222 ;  /* 0x000098de01007387 */ /* 0x000fe80000100a00 */
[----:B------:R-:W-:Y:S04]  /*2040*/  STL.64 [R1+0x90], R220 ;  /* 0x000090dc01007387 */ /* 0x000fe80000100a00 */
[----:B------:R-:W-:Y:S04]  /*2050*/  STL.64 [R1+0x88], R218 ;  /* 0x000088da01007387 */ /* 0x000fe80000100a00 */
[----:B------:R2:W-:Y:S04]  /*2060*/  STL.64 [R1+0x80], R216 ;  /* 0x000080d801007387 */ /* 0x0005e80000100a00 */
[----:B--2---:R-:W2:Y:S04]  /*2070*/  LDL.LU.64 R216, [R1+0x20] ;  /* 0x0000200001d87983 */ /* 0x004ea80000300a00 */
[----:B------:R-:W2:Y:S04]  /*2080*/  LDL.LU.64 R218, [R1+0x28] ;  /* 0x0000280001da7983 */ /* 0x000ea80000300a00 */
[----:B------:R-:W2:Y:S04]  /*2090*/  LDL.LU.64 R220, [R1+0x30] ;  /* 0x0000300001dc7983 */ /* 0x000ea80000300a00 */
[----:B------:R-:W2:Y:S01]  /*20a0*/  LDL.LU.64 R222, [R1+0x38] ;  /* 0x0000380001de7983 */ /* 0x000ea20000300a00 */
[----:B------:R-:W-:-:S02]  /*20b0*/  ULEA UR46, UR35, UR32, 0xa ;  /* 0x00000020232e7291 */ /* 0x000fc4000f8e503f */
[----:B------:R-:W-:Y:S01]  /*20c0*/  UIMAD UR6, UR35, 0xe0, UR33 ;  /* 0x000000e0230678a4 */ /* 0x000fe2000f8e0221 */
[----:B------:R-:W-:Y:S01]  /*20d0*/  UMOV UR5, 0xc0000010 ;  /* 0xc000001000057882 */ /* 0x000fe20000000000 */
[----:B------:R-:W-:Y:S02]  /*20e0*/  UMOV UR7, 0xc0000010 ;  /* 0xc000001000077882 */ /* 0x000fe40000000000 */
[----:B------:R-:W-:Y:S01]  /*20f0*/  UIADD3 UR10, UR6, 0x20, URZ ;  /* 0x00000020060a7890 */ /* 0x000fe2000fffe03f */
[----:B------:R-:W-:Y:S01]  /*2100*/  UMOV UR4, UR46 ;  /* 0x0000002e00047c82 */ /* 0x000fe20008000000 */
        /* <DEDUP_REMOVED lines=15> */
[----:B--2---:R-:W-:-:S06]  /*2200*/  WARPGROUP.ARRIVE ;  /* 0x00000000000079c5 */ /* 0x004fcc0000000000 */
[----:B------:R-:W-:Y:S03]  /*2210*/  HGMMA.64x16x16.F32 R216, gdesc[UR4], R216, gsb0 ;  /* 0x0020000004d879f0 */ /* 0x000fe600080008d8 */
[----:B------:R-:W-:Y:S02]  /*2220*/  WARPGROUP.DEPBAR.LE gsb0, 0x0 ;  /* 0x00008000000079c5 */ /* 0x000fe40000010000 */
[----:B------:R-:W-:Y:S01]  /*2230*/  WARPGROUP.ARRIVE ;  /* 0x00000000000079c5 */ /* 0x000fe20000000000 */
[----:B------:R-:W-:Y:S01]  /*2240*/  UIADD3 UR26, UR6, 0xa0, URZ ;  /* 0x000000a0061a7890 */ /* 0x000fe2000fffe03f */
[----:B------:R2:W-:Y:S04]  /*2250*/  STL.64 [R1+0x20], R216 ;  /* 0x000020d801007387 */ /* 0x0005e80000100a00 */
[----:B------:R-:W-:Y:S01]  /*2260*/  HGMMA.64x16x16.F32 R208, gdesc[UR8], R208, gsb0 ;  /* 0x0020000008d079f0 */ /* 0x000fe200080008d0 */
[----:B------:R-:W-:Y:S01]  /*2270*/  UMOV UR24, UR4 ;  /* 0x0000000400187c82 */ /* 0x000fe20008000000 */
[----:B------:R-:W-:Y:S01]  /*2280*/  UMOV UR25, UR5 ;  /* 0x0000000500197c82 */ /* 0x000fe20008000000 */
[----:B------:R-:W-:Y:S01]  /*2290*/  UMOV UR27, 0xc0000010 ;  /* 0xc0000010001b7882 */ /* 0x000fe20000000000 */
[----:B------:R-:W-:Y:S01]  /*22a0*/  UIADD3 UR30, UR6, 0xc0, URZ ;  /* 0x000000c0061e7890 */ /* 0x000fe2000fffe03f */
[----:B------:R4:W-:Y:S01]  /*22b0*/  STL.64 [R1+0x28], R218 ;  /* 0x000028da01007387 */ /* 0x0009e20000100a00 */
[----:B------:R-:W-:Y:S01]  /*22c0*/  UMOV UR28, UR4 ;  /* 0x00000004001c7c82 */ /* 0x000fe20008000000 */
[----:B------:R-:W-:Y:S01]  /*22d0*/  UMOV UR29, UR5 ;  /* 0x00000005001d7c82 */ /* 0x000fe20008000000 */
[----:B------:R-:W-:Y:S01]  /*22e0*/  UMOV UR31, 0xc0000010 ;  /* 0xc0000010001f7882 */ /* 0x000fe20000000000 */
[----:B------:R-:W-:Y:S01]  /*22f0*/  UIADD3 UR8, UR46, 0x100, URZ ;  /* 0x000001002e087890 */ /* 0x000fe2000fffe03f */
[----:B------:R0:W-:Y:S04]  /*2300*/  STL.64 [R1+0x30], R220 ;  /* 0x000030dc01007387 */ /* 0x0001e80000100a00 */
[----:B------:R1:W-:Y:S04]  /*2310*/  STL.64 [R1+0x38], R222 ;  /* 0x000038de01007387 */ /* 0x0003e80000100a00 */
[----:B--2---:R-:W2:Y:S04]  /*2320*/  LDL.LU.64 R216, [R1] ;  /* 0x0000000001d87983 */ /* 0x004ea80000300a00 */
[----:B----4-:R-:W2:Y:S04]  /*2330*/  LDL.LU.64 R218, [R1+0x8] ;  /* 0x0000080001da7983 */ /* 0x010ea80000300a00 */
[----:B0-----:R-:W2:Y:S04]  /*2340*/  LDL.LU.64 R220, [R1+0x10] ;  /* 0x0000100001dc7983 */ /* 0x001ea80000300a00 */
[----:B-1----:R-:W2:Y:S01]  /*2350*/  LDL.LU.64 R222, [R1+0x18] ;  /* 0x0000180001de7983 */ /* 0x002ea20000300a00 */
[----:B------:R-:W-:-:S02]  /*2360*/  WARPGROUP.DEPBAR.LE gsb0, 0x0 ;  /* 0x00008000000079c5 */ /* 0x000fc40000010000 */
[----:B------:R-:W-:-:S06]  /*2370*/  WARPGROUP.ARRIVE ;  /* 0x00000000000079c5 */ /* 0x000fcc0000000000 */
[----:B------:R-:W-:Y:S03]  /*2380*/  HGMMA.64x16x16.F32 R176, gdesc[UR12], R176, gsb0 ;  /* 0x002000000cb079f0 */ /* 0x000fe600080008b0 */
[----:B------:R-:W-:Y:S02]  /*2390*/  WARPGROUP.DEPBAR.LE gsb0, 0x0 ;  /* 0x00008000000079c5 */ /* 0x000fe40000010000 */
        /* <DEDUP_REMOVED lines=10> */
[----:B------:R-:W-:Y:S01]  /*2440*/  HGMMA.64x16x16.F32 R48, gdesc[UR28], R48, gsb0 ;  /* 0x002000001c3079f0 */ /* 0x000fe20008000830 */
        /* <DEDUP_REMOVED lines=29> */
[----:B------:R-:W-:Y:S02]  /*2620*/  UIADD3 UR12, UR46, 0x200, URZ ;  /* 0x000002002e0c7890 */ /* 0x000fe4000fffe03f */
[----:B------:R-:W-:Y:S02]  /*2630*/  WARPGROUP.DEPBAR.LE gsb0, 0x0 ;  /* 0x00008000000079c5 */ /* 0x000fe40000010000 */
[----:B------:R-:W-:-:S06]  /*2640*/  WARPGROUP.ARRIVE ;  /* 0x00000000000079c5 */ /* 0x000fcc0000000000 */
[----:B------:R-:W-:Y:S03]  /*2650*/  HGMMA.64x16x16.F32 R200, gdesc[UR8], R200, gsb0 ;  /* 0x0020000008c879f0 */ /* 0x000fe600080008c8 */
[----:B------:R-:W-:Y:S02]  /*2660*/  WARPGROUP.DEPBAR.LE gsb0, 0x0 ;  /* 0x00008000000079c5 */ /* 0x000fe40000010000 */
[----:B--2---:R-:W-:-:S06]  /*2670*/  WARPGROUP.ARRIVE ;  /* 0x00000000000079c5 */ /* 0x004fcc0000000000 */
[----:B------:R-:W-:Y:S01]  /*2680*/  HGMMA.64x16x16.F32 R216, gdesc[UR4], R216, gsb0 ;  /* 0x0020000004d879f0 */ /* 0x000fe200080008d8 */
[----:B------:R-:W-:Y:S01]  /*2690*/  UMOV UR4, UR12 ;  /* 0x0000000c00047c82 */ /* 0x000fe20008000000 */
[----:B------:R-:W-:Y:S01]  /*26a0*/  UMOV UR5, 0xc0000010 ;  /* 0xc000001000057882 */ /* 0x000fe20000000000 */
[----:B------:R-:W-:Y:S02]  /*26b0*/  WARPGROUP.DEPBAR.LE gsb0, 0x0 ;  /* 0x00008000000079c5 */ /* 0x000fe40000010000 */
[----:B------:R-:W-:Y:S01]  /*26c0*/  WARPGROUP.ARRIVE ;  /* 0x00000000000079c5 */ /* 0x000fe20000000000 */
[----:B------:R-:W-:Y:S01]  /*26d0*/  UMOV UR8, UR4 ;  /* 0x0000000400087c82 */ /* 0x000fe20008000000 */
[----:B------:R-:W-:Y:S01]  /*26e0*/  UMOV UR9, UR5 ;  /* 0x0000000500097c82 */ /* 0x000fe20008000000 */
[----:B------:R-:W-:Y:S01]  /*26f0*/  UMOV UR12, UR4 ;  /* 0x00000004000c7c82 */ /* 0x000fe20008000000 */
[----:B------:R-:W-:Y:S01]  /*2700*/  UMOV UR13, UR5 ;  /* 0x00000005000d7c82 */ /* 0x000fe20008000000 */
[----:B------:R-:W-:Y:S01]  /*2710*/  UMOV UR16, UR4 ;  /* 0x0000000400107c82 */ /* 0x000fe20008000000 */
[----:B------:R-:W-:Y:S01]  /*2720*/  HGMMA.64x16x16.F32 R224, gdesc[UR4], R224, gsb0 ;  /* 0x0020000004e079f0 */ /* 0x000fe200080008e0 */
[----:B------:R-:W-:Y:S01]  /*2730*/  UMOV UR17, UR5 ;  /* 0x0000000500117c82 */ /* 0x000fe20008000000 */
[----:B------:R-:W-:Y:S01]  /*2740*/  UMOV UR20, UR4 ;  /* 0x0000000400147c82 */ /* 0x000fe20008000000 */
[----:B------:R-:W-:Y:S01]  /*2750*/  UMOV UR21, UR5 ;  /* 0x0000000500157c82 */ /* 0x000fe20008000000 */
[----:B------:R-:W-:Y:S01]  /*2760*/  UMOV UR24, UR4 ;  /* 0x0000000400187c82 */ /* 0x000fe20008000000 */
[----:B------:R-:W-:Y:S01]  /*2770*/  UMOV UR25, UR5 ;  /* 0x0000000500197c82 */ /* 0x000fe20008000000 */
[----:B------:R-:W-:Y:S01]  /*2780*/  UMOV UR28, UR4 ;  /* 0x00000004001c7c82 */ /* 0x000fe20008000000 */
[----:B------:R-:W-:Y:S01]  /*2790*/  UMOV UR29, UR5 ;  /* 0x00000005001d7c82 */ /* 0x000fe20008000000 */
[----:B------:R-:W-:Y:S01]  /*27a0*/  UIADD3 UR46, UR46, 0x300, URZ ;  /* 0x000003002e2e7890 */ /* 0x000fe2000fffe03f */
[----:B------:R-:W-:Y:S04]  /*27b0*/  STL.64 [R1], R216 ;  /* 0x000000d801007387 */ /* 0x000fe80000100a00 */
[----:B------:R-:W-:Y:S04]  /*27c0*/  STL.64 [R1+0x8], R218 ;  /* 0x000008da01007387 */ /* 0x000fe80000100a00 */
[----:B------:R-:W-:Y:S04]  /*27d0*/  STL.64 [R1+0x10], R220 ;  /* 0x000010dc01007387 */ /* 0x000fe80000100a00 */
[----:B------:R0:W-:Y:S04]  /*27e0*/  STL.64 [R1+0x18], R222 ;  /* 0x000018de01007387 */ /* 0x0001e80000100a00 */
[----:B0-----:R-:W2:Y:S04]  /*27f0*/  LDL.LU.64 R222, [R1+0x98] ;  /* 0x0000980001de7983 */ /* 0x001ea80000300a00 */
[----:B------:R-:W2:Y:S04]  /*2800*/  LDL.LU.64 R220, [R1+0x90] ;  /* 0x0000900001dc7983 */ /* 0x000ea80000300a00 */
[----:B------:R-:W2:Y:S04]  /*2810*/  LDL.LU.64 R218, [R1+0x88] ;  /* 0x0000880001da7983 */ /* 0x000ea80000300a00 */
[----:B------:R-:W2:Y:S01]  /*2820*/  LDL.LU.64 R216, [R1+0x80] ;  /* 0x0000800001d87983 */ /* 0x000ea20000300a00 */
        /* <DEDUP_REMOVED lines=51> */
[----:B--2---:R-:W-:-:S06]  /*2b60*/  WARPGROUP.ARRIVE ;  /* 0x00000000000079c5 */ /* 0x004fcc0000000000 */
[----:B------:R-:W-:Y:S03]  /*2b70*/  HGMMA.64x16x16.F32 R216, gdesc[UR4], R216, gsb0 ;  /* 0x0020000004d879f0 */ /* 0x000fe600080008d8 */
[----:B------:R-:W-:Y:S02]  /*2b80*/  WARPGROUP.DEPBAR.LE gsb0, 0x0 ;  /* 0x00008000000079c5 */ /* 0x000fe40000010000 */
[----:B------:R-:W-:Y:S05]  /*2b90*/  @!P0 BRA `(.L_x_24) ;  /* 0x0000000000048947 */ /* 0x000fea0003800000 */
[----:B------:R-:W-:Y:S01]  /*2ba0*/  BPT.TRAP 0x1 ;  /* 0x000000040000795c */ /* 0x000fe20000300000 */
.L_x_24:
[----:B------:R-:W-:Y:S02]  /*2bb0*/  UISETP.GT.U32.AND UP0, UPT, UR38, 0x1, UPT ;  /* 0x000000012600788c */ /* 0x000fe4000bf04070 */
[----:B------:R-:W-:-:S04]  /*2bc0*/  ULEA UR4, UR34, UR42, 0x3 ;  /* 0x0000002a22047291 */ /* 0x000fc8000f8e183f */
[----:B------:R-:W-:Y:S01]  /*2bd0*/  UIADD3 UR4, UR4, 0x58, URZ ;  /* 0x0000005804047890 */ /* 0x000fe2000fffe03f */
[----:B------:R-:W-:-:S03]  /*2be0*/  PLOP3.LUT P1, PT, PT, PT, UP0, 0x80, 0x0 ;  /* 0x000000000000781c */ /* 0x000fc60003f2f008 */
[----:B------:R-:W-:-:S09]  /*2bf0*/  UPRMT UR4, URZ, 0x654, UR4 ;  /* 0x000006543f047896 */ /* 0x000fd20008000004 */
[----:B------:R-:W-:Y:S01]  /*2c00*/  SYNCS.ARRIVE.TRANS64.RED.A1T0 RZ, [UR4], RZ ;  /* 0x000000ffffff79a7 */ /* 0x000fe20008100404 */
[----:B------:R-:W-:Y:S05]  /*2c10*/  @P1 BRA `(.L_x_25) ;  /* 0x0000000000041947 */ /* 0x000fea0003800000 */
[----:B------:R-:W-:Y:S01]  /*2c20*/  BPT.TRAP 0x1 ;  /* 0x000000040000795c */ /* 0x000fe20000300000 */
.L_x_25:
[----:B------:R-:W-:Y:S01]  /*2c30*/  UIADD3 UR35, UR35, 0x1, URZ ;  /* 0x0000000123237890 */ /* 0x000fe2000fffe03f */
[C---:B------:R-:W-:Y:S01]  /*2c40*/  ISETP.GT.AND P1, PT, R3.reuse, 0x1, PT ;  /* 0x000000010300780c */ /* 0x040fe20003f24270 */
[----:B------:R-:W-:Y:S01]  /*2c50*/  UIADD3 UR34, UR34, 0x1, URZ ;  /* 0x0000000122227890 */ /* 0x000fe2000fffe03f */
[----:B------:R-:W-:Y:S01]  /*2c60*/  VIADD R3, R3, 0xffffffff ;  /* 0xffffffff03037836 */ /* 0x000fe20000000000 */
[----:B------:R-:W-:Y:S02]  /*2c70*/  UISETP.NE.AND UP0, UPT, UR35, 0xb, UPT ;  /* 0x0000000b2300788c */ /* 0x000fe4000bf05270 */
[----:B------:R-:W-:Y:S02]  /*2c80*/  UISETP.NE.AND UP1, UPT, UR34, 0xb, UPT ;  /* 0x0000000b2200788c */ /* 0x000fe4000bf25270 */
[----:B------:R-:W-:Y:S02]  /*2c90*/  USEL UR4, URZ, 0x1, UP0 ;  /* 0x000000013f047887 */ /* 0x000fe40008000000 */
[----:B------:R-:W-:-:S02]  /*2ca0*/  USEL UR35, UR35, URZ, UP0 ;  /* 0x0000003f23237287 */ /* 0x000fc40008000000 */
[----:B------:R-:W-:Y:S02]  /*2cb0*/  USEL UR34, UR34, URZ, UP1 ;  /* 0x0000003f22227287 */ /* 0x000fe40008800000 */
[----:B------:R-:W-:Y:S01]  /*2cc0*/  LOP3.LUT R6, R6, UR4, RZ, 0x3c, !PT ;  /* 0x0000000406067c12 */ /* 0x000fe2000f8e3cff */
[----:B------:R-:W-:Y:S09]  /*2cd0*/  @P1 BRA `(.L_x_26) ;  /* 0xfffffff000ac1947 */ /* 0x000ff2000383ffff */
.L_x_19:
[----:B------:R-:W0:Y:S02]  /*2ce0*/  LDC R3, c[0x0][0x28c] ;  /* 0x0000a300ff037b82 */ /* 0x000e240000000800 */
[----:B0-----:R-:W-:-:S13]  /*2cf0*/  ISETP.GE.AND P1, PT, R3, 0x1, PT ;  /* 0x000000010300780c */ /* 0x001fda0003f26270 */
[----:B------:R-:W-:Y:S05]  /*2d00*/  @!P1 BRA `(.L_x_27) ;  /* 0x0000000000389947 */ /* 0x000fea0003800000 */
[----:B------:R-:W-:Y:S05]  /*2d10*/  @!P0 BRA `(.L_x_28) ;  /* 0x0000000000048947 */ /* 0x000fea0003800000 */
[----:B------:R-:W-:Y:S01]  /*2d20*/  BPT.TRAP 0x1 ;  /* 0x000000040000795c */ /* 0x000fe20000300000 */
.L_x_28:
[----:B------:R-:W-:Y:S01]  /*2d30*/  VIADD R0, R0, UR37 ;  /* 0x0000002500007c36 */ /* 0x000fe20008000000 */
[----:B------:R-:W-:-:S03]  /*2d40*/  UISETP.GT.U32.AND UP0, UPT, UR38, 0x1, UPT ;  /* 0x000000012600788c */ /* 0x000fc6000bf04070 */
[----:B--2---:R-:W-:-:S03]  /*2d50*/  IMAD.WIDE.U32 R4, R0, -0x45d1745d, RZ ;  /* 0xba2e8ba300047825 */ /* 0x004fc600078e00ff */
[----:B------:R-:W-:Y:S02]  /*2d60*/  PLOP3.LUT P0, PT, PT, PT, UP0, 0x80, 0x0 ;  /* 0x000000000000781c */ /* 0x000fe40003f0f008 */
[----:B------:R-:W-:-:S05]  /*2d70*/  SHF.R.U32.HI R5, RZ, 0x3, R5 ;  /* 0x00000003ff057819 */ /* 0x000fca0000011605 */
[----:B------:R-:W-:-:S05]  /*2d80*/  IMAD R0, R5, -0xb, R0 ;  /* 0xfffffff505007824 */ /* 0x000fca00078e0200 */
[----:B------:R-:W-:-:S05]  /*2d90*/  LEA R0, R0, UR42, 0x3 ;  /* 0x0000002a00007c11 */ /* 0x000fca000f8e18ff */
[----:B------:R-:W-:-:S05]  /*2da0*/  VIADD R0, R0, 0x58 ;  /* 0x0000005800007836 */ /* 0x000fca0000000000 */
[----:B------:R-:W-:-:S04]  /*2db0*/  PRMT R0, RZ, 0x654, R0 ;  /* 0x00000654ff007816 */ /* 0x000fc80000000000 */
[----:B------:R0:W-:Y:S01]  /*2dc0*/  SYNCS.ARRIVE.TRANS64.RED.A1T0 RZ, [R0+URZ], RZ ;  /* 0x000000ff00ff79a7 */ /* 0x0001e2000810043f */
[----:B------:R-:W-:Y:S05]  /*2dd0*/  @P0 BRA `(.L_x_27) ;  /* 0x0000000000040947 */ /* 0x000fea0003800000 */
[----:B------:R-:W-:Y:S01]  /*2de0*/  BPT.TRAP 0x1 ;  /* 0x000000040000795c */ /* 0x000fe20000300000 */
.L_x_27:
[----:B0-----:R-:W0:Y:S01]  /*2df0*/  S2R R0, SR_TID.X ;  /* 0x0000000000007919 */ /* 0x001e220000002100 */
[----:B------:R-:W-:Y:S02]  /*2e00*/  UIMAD UR39, UR39, 0x70, URZ ;  /* 0x00000070272778a4 */ /* 0x000fe4000f8e023f */
[----:B------:R-:W-:Y:S01]  /*2e10*/  USHF.R.S32.HI UR10, URZ, 0x1f, UR40 ;  /* 0x0000001f3f0a7899 */ /* 0x000fe20008011428 */
[----:B------:R-:W1:Y:S01]  /*2e20*/  S2R R6, SR_TID.X ;  /* 0x0000000000067919 */ /* 0x000e620000002100 */
[----:B------:R-:W-:Y:S01]  /*2e30*/  ULDC.64 UR8, c[0x0][0x5d0] ;  /* 0x0001740000087ab9 */ /* 0x000fe20000000a00 */
[----:B------:R-:W-:Y:S01]  /*2e40*/  UIMAD.WIDE UR6, UR43, 0x200, URZ ;  /* 0x000002002b0678a5 */ /* 0x000fe2000f8e023f */
[----:B------:R-:W-:Y:S01]  /*2e50*/  IMAD.U32 R237, RZ, RZ, UR39 ;  /* 0x00000027ffed7e24 */ /* 0x000fe2000f8e00ff */
[----:B------:R-:W-:Y:S02]  /*2e60*/  UIMAD UR4, UR10, UR8, URZ ;  /* 0x000000080a0472a4 */ /* 0x000fe4000f8e023f */
[----:B--2---:R-:W-:Y:S01]  /*2e70*/  IMAD.U32 R5, RZ, RZ, UR8 ;  /* 0x00000008ff057e24 */ /* 0x004fe2000f8e00ff */
[----:B------:R-:W-:-:S02]  /*2e80*/  USHF.L.U32 UR43, UR43, 0x9, URZ ;  /* 0x000000092b2b7899 */ /* 0x000fc4000800063f */
[----:B------:R-:W-:Y:S01]  /*2e90*/  UIMAD UR4, UR40, UR9, UR4 ;  /* 0x00000009280472a4 */ /* 0x000fe2000f8e0204 */
[----:B------:R-:W-:Y:S01]  /*2ea0*/  ULDC UR8, c[0x0][0x284] ;  /* 0x0000a10000087ab9 */ /* 0x000fe20000000800 */
[----:B------:R-:W-:Y:S02]  /*2eb0*/  UIADD3 UR37, UR41, UR37, URZ ;  /* 0x0000002529257290 */ /* 0x000fe4000fffe03f */
[----:B------:R-:W-:Y:S02]  /*2ec0*/  UISETP.GE.U32.AND UP2, UPT, UR41, 0xb, UPT ;  /* 0x0000000b2900788c */ /* 0x000fe4000bf46070 */
[----:B------:R-:W-:-:S04]  /*2ed0*/  UISETP.GT.U32.AND UP1, UPT, UR37, 0xa, UPT ;  /* 0x0000000a2500788c */ /* 0x000fc8000bf24070 */
[----:B------:R-:W-:Y:S01]  /*2ee0*/  UISETP.LT.U32.AND UP1, UPT, UR41, 0xb, UP1 ;  /* 0x0000000b2900788c */ /* 0x000fe20008f21070 */
[----:B0-----:R-:W-:-:S04]  /*2ef0*/  SHF.R.U32.HI R3, RZ, 0x7, R0 ;  /* 0x00000007ff037819 */ /* 0x001fc80000011600 */
[----:B------:R-:W-:Y:S01]  /*2f00*/  LOP3.LUT R3, R3, 0x1, RZ, 0xc0, !PT ;  /* 0x0000000103037812 */ /* 0x000fe200078ec0ff */
[C---:B-1----:R-:W-:Y:S01]  /*2f10*/  IMAD.SHL.U32 R236, R6.reuse, 0x2, RZ ;  /* 0x0000000206ec7824 */ /* 0x042fe200078e00ff */
[----:B------:R-:W-:Y:S02]  /*2f20*/  SHF.R.U32.HI R0, RZ, 0x2, R6 ;  /* 0x00000002ff007819 */ /* 0x000fe40000011606 */
[----:B------:R-:W-:Y:S01]  /*2f30*/  LOP3.LUT R4, R6, 0x60, RZ, 0xc0, !PT ;  /* 0x0000006006047812 */ /* 0x000fe200078ec0ff */
[----:B---3--:R-:W-:Y:S01]  /*2f40*/  IMAD.SHL.U32 R17, R3, 0x40, RZ ;  /* 0x0000004003117824 */ /* 0x008fe200078e00ff */
[----:B------:R-:W-:Y:S02]  /*2f50*/  LOP3.LUT R0, R0, 0x7, RZ, 0xc0, !PT ;  /* 0x0000000700007812 */ /* 0x000fe400078ec0ff */
[----:B------:R-:W-:Y:S02]  /*2f60*/  LOP3.LUT R236, R237, 0x6, R236, 0xf8, !PT ;  /* 0x00000006edec7812 */ /* 0x000fe400078ef8ec */
[----:B------:R-:W-:-:S02]  /*2f70*/  SHF.R.U32.HI R4, RZ, 0x1, R4 ;  /* 0x00000001ff047819 */ /* 0x000fc40000011604 */
[----:B------:R-:W-:Y:S02]  /*2f80*/  LOP3.LUT R17, R17, 0x40, R0, 0xe2, !PT ;  /* 0x0000004011117812 */ /* 0x000fe400078ee200 */
[----:B------:R-:W-:Y:S02]  /*2f90*/  SHF.R.S32.HI R237, RZ, 0x1f, R236 ;  /* 0x0000001fffed7819 */ /* 0x000fe400000114ec */
[----:B------:R-:W-:Y:S02]  /*2fa0*/  IADD3 R0, RZ, -R4, -R0 ;  /* 0x80000004ff007210 */ /* 0x000fe40007ffe800 */
[----:B------:R-:W-:Y:S01]  /*2fb0*/  LOP3.LUT R17, R17, UR6, R4, 0xfe, !PT ;  /* 0x0000000611117c12 */ /* 0x000fe2000f8efe04 */
[----:B------:R-:W-:-:S04]  /*2fc0*/  IMAD.WIDE.U32 R4, R5, UR40, R236 ;  /* 0x0000002805047c25 */ /* 0x000fc8000f8e00ec */
[----:B------:R-:W-:Y:S01]  /*2fd0*/  VIADD R5, R5, UR4 ;  /* 0x0000000405057c36 */ /* 0x000fe20008000000 */
[----:B------:R-:W-:Y:S01]  /*2fe0*/  ULDC UR4, c[0x0][0x288] ;  /* 0x0000a20000047ab9 */ /* 0x000fe20000000800 */
[----:B------:R-:W-:Y:S01]  /*2ff0*/  IMAD R3, R3, -0x40, R0 ;  /* 0xffffffc003037824 */ /* 0x000fe200078e0200 */
[----:B------:R-:W-:Y:S01]  /*3000*/  UISETP.GE.AND UP0, UPT, UR39, UR4, UPT ;  /* 0x000000042700728c */ /* 0x000fe2000bf06270 */
[----:B------:R-:W-:-:S03]  /*3010*/  IMAD.U32 R0, RZ, RZ, UR8 ;  /* 0x00000008ff007e24 */ /* 0x000fc6000f8e00ff */
[----:B------:R-:W-:Y:S02]  /*3020*/  UISETP.GE.OR UP0, UPT, UR43, UR8, UP0 ;  /* 0x000000082b00728c */ /* 0x000fe40008706670 */
[----:B------:R-:W-:Y:S01]  /*3030*/  IADD3 R3, R0, -UR43, R3 ;  /* 0x8000002b00037c10 */ /* 0x000fe2000fffe003 */
[----:B------:R-:W-:Y:S01]  /*3040*/  USEL UR8, URZ, 0x1, !UP1 ;  /* 0x000000013f087887 */ /* 0x000fe2000c800000 */
[----:B------:R-:W-:Y:S01]  /*3050*/  LOP3.LUT R0, R6, 0x3, RZ, 0xc0, !PT ;  /* 0x0000000306007812 */ /* 0x000fe200078ec0ff */
[----:B------:R-:W-:Y:S01]  /*3060*/  IMAD.MOV.U32 R6, RZ, RZ, -0x2 ;  /* 0xfffffffeff067424 */ /* 0x000fe200078e00ff */
[----:B------:R-:W-:Y:S01]  /*3070*/  PLOP3.LUT P0, PT, PT, PT, UP0, 0x80, 0x0 ;  /* 0x000000000000781c */ /* 0x000fe20003f0f008 */
[----:B------:R-:W-:Y:S02]  /*3080*/  ULOP3.LUT UR36, UR36, UR8, URZ, 0x3c, !UPT ;  /* 0x0000000824247292 */ /* 0x000fe4000f8e3c3f */
[----:B------:R-:W-:Y:S01]  /*3090*/  IMAD R0, R0, R6, UR4 ;  /* 0x0000000400007e24 */ /* 0x000fe2000f8e0206 */
[----:B------:R-:W-:Y:S01]  /*30a0*/  UIMAD.WIDE.U32 UR4, UR37, -0x45d1745d, URZ ;  /* 0xba2e8ba3250478a5 */ /* 0x000fe2000f8e003f */
[----:B------:R-:W-:-:S02]  /*30b0*/  UMOV UR43, 0xffffffff ;  /* 0xffffffff002b7882 */ /* 0x000fc40000000000 */
[----:B------:R-:W-:Y:S01]  /*30c0*/  VIADD R0, R0, -UR39 ;  /* 0x8000002700007c36 */ /* 0x000fe20008000000 */
[----:B------:R-:W-:-:S04]  /*30d0*/  USHF.R.U32.HI UR4, URZ, 0x3, UR5 ;  /* 0x000000033f047899 */ /* 0x000fc80008011605 */
[----:B------:R-:W-:Y:S02]  /*30e0*/  UIMAD UR37, UR4, -0xb, UR37 ;  /* 0xfffffff5042578a4 */ /* 0x000fe4000f8e0225 */
[----:B------:R-:W-:Y:S01]  /*30f0*/  @UP2 ULOP3.LUT UR36, UR36, 0x1, UR4, 0x78, !UPT ;  /* 0x0000000124242892 */ /* 0x000fe2000f8e7804 */
[----:B------:R-:W-:Y:S11]  /*3100*/  @P0 BRA `(.L_x_29) ;  /* 0x000000ec00700947 */ /* 0x000ff60003800000 */
[----:B-----5:R-:W-:Y:S01]  /*3110*/  FSETP.NEU.AND P2, PT, R16, RZ, PT ;  /* 0x000000ff1000720b */ /* 0x020fe20003f4d000 */
[----:B------:R-:W-:Y:S01]  /*3120*/  ULDC.64 UR8, c[0x0][0x5c8] ;  /* 0x0001720000087ab9 */ /* 0x000fe20000000a00 */
[----:B------:R-:W-:Y:S01]  /*3130*/  ISETP.GT.AND P0, PT, R0, RZ, PT ;  /* 0x000000ff0000720c */ /* 0x000fe20003f04270 */
[----:B------:R-:W-:Y:S01]  /*3140*/  UIMAD UR4, UR7, UR8, URZ ;  /* 0x00000008070472a4 */ /* 0x000fe2000f8e023f */
[----:B------:R-:W-:Y:S01]  /*3150*/  IMAD.U32 R6, RZ, RZ, UR9 ;  /* 0x00000009ff067e24 */ /* 0x000fe2000f8e00ff */
[----:B------:R-:W-:Y:S01]  /*3160*/  BSSY B0, `(.L_x_29) ;  /* 0x0000ed6000007945 */ /* 0x000fe20003800000 */
[----:B------:R-:W-:Y:S01]  /*3170*/  IMAD.WIDE.U32 R4, R17, UR8, R4 ;  /* 0x0000000811047c25 */ /* 0x000fe2000f8e0004 */
[----:B------:R-:W-:-:S03]  /*3180*/  ISETP.GT.AND P1, PT, R3, RZ, P0 ;  /* 0x000000ff0300720c */ /* 0x000fc60000724270 */
[----:B------:R-:W-:-:S04]  /*3190*/  IMAD R6, R17, R6, UR4 ;  /* 0x0000000411067e24 */ /* 0x000fc8000f8e0206 */
[----:B------:R-:W-:Y:S01]  /*31a0*/  IMAD.IADD R10, R5, 0x1, R6 ;  /* 0x00000001050a7824 */ /* 0x000fe200078e0206 */
[----:B------:R-:W-:Y:S06]  /*31b0*/  @!P2 BRA `(.L_x_30) ;  /* 0x000000ac00aca947 */ /* 0x000fec0003800000 */
[----:B------:R-:W0:Y:S01]  /*31c0*/  LDC.64 R6, c[0x0][0x5b0] ;  /* 0x00016c00ff067b82 */ /* 0x000e220000000a00 */
[----:B------:R-:W2:Y:S07]  /*31d0*/  LDL.LU R13, [R1+0x20] ;  /* 0x00002000010d7983 */ /* 0x000eae0000300800 */
[----:B------:R-:W1:Y:S08]  /*31e0*/  LDC.64 R8, c[0x0][0x5b8] ;  /* 0x00016e00ff087b82 */ /* 0x000e700000000a00 */
[----:B------:R-:W3:Y:S01]  /*31f0*/  LDC.64 R20, c[0x0][0x5a8] ;  /* 0x00016a00ff147b82 */ /* 0x000ee20000000a00 */
[----:B0-----:R-:W-:Y:S01]  /*3200*/  IMAD.MOV.U32 R12, RZ, RZ, R6 ;  /* 0x000000ffff0c7224 */ /* 0x001fe200078e0006 */
[----:B------:R0:W-:Y:S01]  /*3210*/  STL.64 [R1+0x40], R6 ;  /* 0x0000400601007387 */ /* 0x0001e20000100a00 */
[----:B------:R-:W-:-:S03]  /*3220*/  IMAD.MOV.U32 R23, RZ, RZ, R7 ;  /* 0x000000ffff177224 */ /* 0x000fc600078e0007 */
[----:B------:R-:W-:Y:S01]  /*3230*/  R2UR UR4, R12 ;  /* 0x000000000c0472ca */ /* 0x000fe200000e0000 */
[----:B-1----:R-:W-:Y:S01]  /*3240*/  IMAD.MOV.U32 R18, RZ, RZ, R8 ;  /* 0x000000ffff127224 */ /* 0x002fe200078e0008 */
[----:B------:R-:W-:Y:S03]  /*3250*/  STL [R1+0x58], R8 ;  /* 0x0000580801007387 */ /* 0x000fe60000100800 */
[----:B------:R-:W-:Y:S02]  /*3260*/  IMAD R5, R18, UR10, RZ ;  /* 0x0000000a12057c24 */ /* 0x000fe4000f8e02ff */
[----:B0-----:R-:W-:-:S04]  /*3270*/  IMAD.MOV.U32 R6, RZ, RZ, R9 ;  /* 0x000000ffff067224 */ /* 0x001fc800078e0009 */
[----:B------:R-:W-:Y:S02]  /*3280*/  IMAD R22, R6, UR40, R5 ;  /* 0x0000002806167c24 */ /* 0x000fe4000f8e0205 */
[----:B------:R-:W-:Y:S01]  /*3290*/  UIMAD UR4, UR7, UR4, URZ ;  /* 0x00000004070472a4 */ /* 0x000fe2000f8e023f */
[----:B------:R-:W-:Y:S02]  /*32a0*/  IMAD.WIDE.U32 R6, R18, UR40, R236 ;  /* 0x0000002812067c25 */ /* 0x000fe4000f8e00ec */
[----:B------:R-:W-:Y:S02]  /*32b0*/  STL [R1+0x5c], R22 ;  /* 0x00005c1601007387 */ /* 0x000fe40000100800 */
[----:B------:R-:W-:Y:S02]  /*32c0*/  IMAD.IADD R233, R7, 0x1, R22 ;  /* 0x0000000107e97824 */ /* 0x000fe400078e0216 */
[----:B------:R-:W-:Y:S01]  /*32d0*/  IMAD.MOV.U32 R232, RZ, RZ, R6 ;  /* 0x000000ffffe87224 */ /* 0x000fe200078e0006 */
[----:B------:R0:W-:Y:S01]  /*32e0*/  STL.64 [R1+0x50], R6 ;  /* 0x0000500601007387 */ /* 0x0001e20000100a00 */
[----:B------:R-:W-:Y:S01]  /*32f0*/  IMAD R11, R17, R23, UR4 ;  /* 0x00000004110b7e24 */ /* 0x000fe2000f8e0217 */
[----:B------:R-:W-:-:S02]  /*3300*/  ULDC.64 UR4, c[0x0][0x5c0] ;  /* 0x0001700000047ab9 */ /* 0x000fc40000000a00 */
[----:B------:R1:W-:Y:S01]  /*3310*/  STL.64 [R1+0x48], R232 ;  /* 0x000048e801007387 */ /* 0x0003e20000100a00 */
[----:B------:R-:W-:-:S03]  /*3320*/  ISETP.GT.AND P3, PT, R0, 0x1, PT ;  /* 0x000000010000780c */ /* 0x000fc60003f64270 */
[----:B------:R1:W-:Y:S01]  /*3330*/  STL [R1+0x60], R11 ;  /* 0x0000600b01007387 */ /* 0x0003e20000100800 */
[----:B0-----:R-:W-:-:S04]  /*3340*/  IMAD.WIDE.U32 R6, R17, R12, R232 ;  /* 0x0000000c11067225 */ /* 0x001fc800078e00e8 */
[----:B------:R-:W-:Y:S01]  /*3350*/  IMAD.IADD R5, R7, 0x1, R11 ;  /* 0x0000000107057824 */ /* 0x000fe200078e020b */
[----:B---3--:R-:W-:-:S04]  /*3360*/  LEA R8, P2, R6, R20, 0x1 ;  /* 0x0000001406087211 */ /* 0x008fc800078408ff */
[----:B------:R-:W-:-:S05]  /*3370*/  LEA.HI.X R9, R6, R21, R5, 0x1, P2 ;  /* 0x0000001506097211 */ /* 0x000fca00010f0c05 */
[----:B------:R0:W3:Y:S01]  /*3380*/  @P1 LDG.E.LTC128B.U16 R14, desc[UR44][R8.64] ;  /* 0x0000002c080e1981 */ /* 0x0000e2000c1e1520 */
[----:B------:R-:W-:Y:S01]  /*3390*/  LEA R6, P2, R4, UR4, 0x1 ;  /* 0x0000000404067c11 */ /* 0x000fe2000f8408ff */
[----:B------:R-:W-:Y:S01]  /*33a0*/  BSSY B1, `(.L_x_31) ;  /* 0x0000013000017945 */ /* 0x000fe20003800000 */
[C---:B------:R-:W-:Y:S01]  /*33b0*/  SHF.L.U64.HI R235, R12.reuse, 0x3, R23 ;  /* 0x000000030ceb7819 */ /* 0x040fe20000010217 */
[----:B------:R-:W-:Y:S01]  /*33c0*/  IMAD.SHL.U32 R234, R12, 0x8, RZ ;  /* 0x000000080cea7824 */ /* 0x000fe200078e00ff */
[----:B------:R-:W-:Y:S02]  /*33d0*/  LEA.HI.X R7, R4, UR5, R10, 0x1, P2 ;  /* 0x0000000504077c11 */ /* 0x000fe400090f0c0a */
[----:B------:R-:W-:Y:S01]  /*33e0*/  ISETP.GT.AND P2, PT, R3, RZ, P3 ;  /* 0x000000ff0300720c */ /* 0x000fe20001f44270 */
[----:B0-----:R-:W-:-:S04]  /*33f0*/  IMAD.WIDE.U32 R8, R17, R12, R236 ;  /* 0x0000000c11087225 */ /* 0x001fc800078e00ec */
[----:B------:R-:W-:Y:S02]  /*3400*/  IMAD.IADD R9, R11, 0x1, R9 ;  /* 0x000000010b097824 */ /* 0x000fe400078e0209 */
[----:B------:R-:W-:-:S04]  /*3410*/  IMAD.WIDE.U32 R8, R18, UR40, R8 ;  /* 0x0000002812087c25 */ /* 0x000fc8000f8e0008 */
[----:B------:R-:W-:Y:S01]  /*3420*/  IMAD.IADD R9, R22, 0x1, R9 ;  /* 0x0000000116097824 */ /* 0x000fe200078e0209 */
[----:B------:R-:W-:Y:S01]  /*3430*/  LEA R4, P4, R8, R20, 0x1 ;  /* 0x0000001408047211 */ /* 0x000fe200078808ff */
[----:B---3--:R-:W-:-:S05]  /*3440*/  HADD2.F32 R5, -RZ, R14.H0_H0 ;  /* 0x2000000eff057230 */ /* 0x008fca0000004100 */
[----:B------:R-:W-:-:S04]  /*3450*/  FMUL R5, R5, R16 ;  /* 0x0000001005057220 */ /* 0x000fc80000400000 */
[----:B--2---:R-:W-:-:S05]  /*3460*/  FFMA R5, R13, R2, R5 ;  /* 0x000000020d057223 */ /* 0x004fca0000000005 */
[----:B------:R-:W-:-:S04]  /*3470*/  F2FP.F16.F32.PACK_AB R5, RZ, R5 ;  /* 0x00000005ff05723e */ /* 0x000fc800000000ff */
[----:B------:R-:W-:Y:S02]  /*3480*/  PRMT R10, R5, 0x7610, R10 ;  /* 0x00007610050a7816 */ /* 0x000fe4000000000a */
[----:B------:R-:W-:-:S03]  /*3490*/  LEA.HI.X R5, R8, R21, R9, 0x1, P4 ;  /* 0x0000001508057211 */ /* 0x000fc600020f0c09 */
[----:B------:R1:W-:Y:S01]  /*34a0*/  @P1 STG.E.U16 desc[UR44][R6.64], R10 ;  /* 0x0000000a06001986 */ /* 0x0003e2000c10152c */
[----:B------:R-:W-:Y:S05]  /*34b0*/  @!P2 BRA `(.L_x_32) ;  /* 0x000000000004a947 */ /* 0x000fea0003800000 */
[----:B------:R0:W5:Y:S02]  /*34c0*/  LDG.E.LTC128B.U16 R14, desc[UR44][R4.64+0x2] ;  /* 0x0000022c040e7981 */ /* 0x000164000c1e1520 */
.L_x_32:
[----:B------:R-:W-:Y:S05]  /*34d0*/  BSYNC B1 ;  /* 0x0000000000017941 */ /* 0x000fea0003800000 */
.L_x_31:
[----:B------:R0:W-:Y:S04]  /*34e0*/  STL.64 [R1+0x80], R4 ;  /* 0x0000800401007387 */ /* 0x0001e80000100a00 */
[----:B-1----:R-:W2:Y:S04]  /*34f0*/  LDL R10, [R1+0x24] ;  /* 0x00002400010a7983 */ /* 0x002ea80000100800 */
[----:B0-----:R-:W3:Y:S01]  /*3500*/  LDL.64 R4, [R1+0x50] ;  /* 0x0000500001047983 */ /* 0x001ee20000100a00 */
[----:B-----5:R-:W-:Y:S02]  /*3510*/  HADD2.F32 R8, -RZ, R14.H0_H0 ;  /* 0x2000000eff087230 */ /* 0x020fe40000004100 */
[----:B------:R-:W-:Y:S01]  /*3520*/  IMAD.WIDE.U32 R12, R17, R12, R234 ;  /* 0x0000000c110c7225 */ /* 0x000fe200078e00ea */
[----:B------:R-:W-:Y:S01]  /*3530*/  ISETP.GT.AND P1, PT, R3, 0x8, P0 ;  /* 0x000000080300780c */ /* 0x000fe20000724270 */
[----:B------:R-:W4:Y:S02]  /*3540*/  LDL.LU R19, [R1+0x28] ;  /* 0x0000280001137983 */ /* 0x000f240000300800 */
[----:B------:R-:W-:Y:S01]  /*3550*/  FMUL R8, R8, R16 ;  /* 0x0000001008087220 */ /* 0x000fe20000400000 */
[----:B------:R-:W-:-:S03]  /*3560*/  IMAD.IADD R15, R11, 0x1, R13 ;  /* 0x000000010b0f7824 */ /* 0x000fc600078e020d */
[----:B--2---:R-:W-:Y:S01]  /*3570*/  FFMA R10, R10, R2, R8 ;  /* 0x000000020a0a7223 */ /* 0x004fe20000000008 */
[----:B---3--:R-:W-:-:S04]  /*3580*/  IADD3 R9, P4, R4, R12, RZ ;  /* 0x0000000c04097210 */ /* 0x008fc80007f9e0ff */
[----:B------:R-:W-:Y:S01]  /*3590*/  F2FP.F16.F32.PACK_AB R10, RZ, R10 ;  /* 0x0000000aff0a723e */ /* 0x000fe200000000ff */
[----:B------:R-:W5:Y:S01]  /*35a0*/  LDL.LU.64 R4, [R1+0x80] ;  /* 0x0000800001047983 */ /* 0x000f620000300a00 */
[----:B------:R-:W-:Y:S01]  /*35b0*/  IMAD.X R11, R15, 0x1, R233, P4 ;  /* 0x000000010f0b7824 */ /* 0x000fe200020e06e9 */
[----:B------:R-:W-:-:S04]  /*35c0*/  LEA R8, P4, R9, R20, 0x1 ;  /* 0x0000001409087211 */ /* 0x000fc800078808ff */
[----:B------:R-:W-:Y:S01]  /*35d0*/  LEA.HI.X R9, R9, R21, R11, 0x1, P4 ;  /* 0x0000001509097211 */ /* 0x000fe200020f0c0b */
[----:B------:R0:W-:Y:S04]  /*35e0*/  @P2 STG.E.U16 desc[UR44][R6.64+0x2], R10 ;  /* 0x0000020a06002986 */ /* 0x0001e8000c10152c */
[----:B------:R1:W2:Y:S01]  /*35f0*/  @P1 LDG.E.LTC128B.U16 R14, desc[UR44][R8.64] ;  /* 0x0000002c080e1981 */ /* 0x0002a2000c1e1520 */
[----:B0-----:R-:W-:-:S05]  /*3600*/  IADD3 R10, P2, R236, R12, RZ ;  /* 0x0000000cec0a7210 */ /* 0x001fca0007f5e0ff */
[----:B------:R-:W-:Y:S02]  /*3610*/  IMAD.X R11, R237, 0x1, R15, P2 ;  /* 0x00000001ed0b7824 */ /* 0x000fe400010e060f */
[----:B------:R-:W-:-:S04]  /*3620*/  IMAD.WIDE.U32 R10, R18, UR40, R10 ;  /* 0x00000028120a7c25 */ /* 0x000fc8000f8e000a */
[----:B-1----:R-:W-:Y:S01]  /*3630*/  IMAD.IADD R9, R22, 0x1, R11 ;  /* 0x0000000116097824 */ /* 0x002fe200078e020b */
[----:B------:R-:W-:Y:S01]  /*3640*/  ISETP.GT.AND P5, PT, R3, 0x8, P3 ;  /* 0x000000080300780c */ /* 0x000fe20001fa4270 */
[----:B------:R-:W-:Y:S01]  /*3650*/  BSSY B1, `(.L_x_33) ;  /* 0x0000013000017945 */ /* 0x000fe20003800000 */
[----:B--2---:R-:W-:-:S05]  /*3660*/  HADD2.F32 R8, -RZ, R14.H0_H0 ;  /* 0x2000000eff087230 */ /* 0x004fca0000004100 */
[----:B------:R-:W-:Y:S01]  /*3670*/  FMUL R18, R8, R16 ;  /* 0x0000001008127220 */ /* 0x000fe20000400000 */
[----:B------:R-:W-:-:S04]  /*3680*/  LEA R8, P2, R10, R20, 0x1 ;  /* 0x000000140a087211 */ /* 0x000fc800078408ff */
[----:B------:R-:W-:Y:S01]  /*3690*/  LEA.HI.X R9, R10, R21, R9, 0x1, P2 ;  /* 0x000000150a097211 */ /* 0x000fe200010f0c09 */
[----:B------:R-:W-:Y:S02]  /*36a0*/  IMAD.U32 R10, RZ, RZ, UR8 ;  /* 0x00000008ff0a7e24 */ /* 0x000fe4000f8e00ff */
[----:B----4-:R-:W-:Y:S01]  /*36b0*/  FFMA R11, R19, R2, R18 ;  /* 0x00000002130b7223 */ /* 0x010fe20000000012 */
[----:B------:R-:W-:Y:S02]  /*36c0*/  IMAD.U32 R19, RZ, RZ, UR8 ;  /* 0x00000008ff137e24 */ /* 0x000fe4000f8e00ff */
[----:B------:R-:W-:Y:S02]  /*36d0*/  IMAD.U32 R18, RZ, RZ, UR9 ;  /* 0x00000009ff127e24 */ /* 0x000fe4000f8e00ff */
[----:B------:R-:W-:Y:S01]  /*36e0*/  IMAD.SHL.U32 R232, R10, 0x10, RZ ;  /* 0x000000100ae87824 */ /* 0x000fe200078e00ff */
[----:B------:R-:W-:Y:S02]  /*36f0*/  F2FP.F16.F32.PACK_AB R11, RZ, R11 ;  /* 0x0000000bff0b723e */ /* 0x000fe400000000ff */
[----:B------:R-:W-:-:S02]  /*3700*/  SHF.L.U64.HI R22, R19, 0x4, R18 ;  /* 0x0000000413167819 */ /* 0x000fc40000010212 */
[----:B------:R-:W-:Y:S02]  /*3710*/  IADD3 R10, P2, R232, R6, RZ ;  /* 0x00000006e80a7210 */ /* 0x000fe40007f5e0ff */
[----:B------:R-:W-:-:S03]  /*3720*/  PRMT R18, R11, 0x7610, R18 ;  /* 0x000076100b127816 */ /* 0x000fc60000000012 */
[----:B------:R-:W-:Y:S01]  /*3730*/  IMAD.X R11, R22, 0x1, R7, P2 ;  /* 0x00000001160b7824 */ /* 0x000fe200010e0607 */
[----:B------:R0:W-:Y:S04]  /*3740*/  STL [R1+0x20], R22 ;  /* 0x0000201601007387 */ /* 0x0001e80000100800 */
[----:B------:R0:W-:Y:S01]  /*3750*/  @P1 STG.E.U16 desc[UR44][R10.64], R18 ;  /* 0x000000120a001986 */ /* 0x0001e2000c10152c */
[----:B------:R-:W-:Y:S05]  /*3760*/  @!P5 BRA `(.L_x_34) ;  /* 0x000000000004d947 */ /* 0x000fea0003800000 */
[----:B------:R1:W5:Y:S02]  /*3770*/  LDG.E.LTC128B.U16 R14, desc[UR44][R8.64+0x2] ;  /* 0x0000022c080e7981 */ /* 0x000364000c1e1520 */
.L_x_34:
[----:B------:R-:W-:Y:S05]  /*3780*/  BSYNC B1 ;  /* 0x0000000000017941 */ /* 0x000fea0003800000 */
.L_x_33:
[----:B------:R-:W2:Y:S01]  /*3790*/  LDL.LU R19, [R1+0x2c] ;  /* 0x00002c0001137983 */ /* 0x000ea20000300800 */
[----:B0----5:R-:W-:Y:S01]  /*37a0*/  HADD2.F32 R18, -RZ, R14.H0_H0 ;  /* 0x2000000eff127230 */ /* 0x021fe20000004100 */
[----:B------:R-:W-:Y:S01]  /*37b0*/  ISETP.GT.AND P2, PT, R0, 0x8, PT ;  /* 0x000000080000780c */ /* 0x000fe20003f44270 */
[----:B------:R-:W-:Y:S03]  /*37c0*/  BSSY B1, `(.L_x_35) ;  /* 0x0000008000017945 */ /* 0x000fe60003800000 */
[----:B------:R-:W-:Y:S01]  /*37d0*/  FMUL R18, R18, R16 ;  /* 0x0000001012127220 */ /* 0x000fe20000400000 */
[----:B------:R-:W-:-:S03]  /*37e0*/  ISETP.GT.AND P4, PT, R3, RZ, P2 ;  /* 0x000000ff0300720c */ /* 0x000fc60001784270 */
[----:B--2---:R-:W-:-:S05]  /*37f0*/  FFMA R18, R19, R2, R18 ;  /* 0x0000000213127223 */ /* 0x004fca0000000012 */
[----:B------:R-:W-:-:S05]  /*3800*/  F2FP.F16.F32.PACK_AB R18, RZ, R18 ;  /* 0x00000012ff12723e */ /* 0x000fca00000000ff */
[----:B------:R0:W-:Y:S01]  /*3810*/  @P5 STG.E.U16 desc[UR44][R10.64+0x2], R18 ;  /* 0x000002120a005986 */ /* 0x0001e2000c10152c */
[----:B------:R-:W-:Y:S05]  /*3820*/  @!P4 BRA `(.L_x_36) ;  /* 0x000000000004c947 */ /* 0x000fea0003800000 */
[----:B------:R2:W5:Y:S02]  /*3830*/  LDG.E.LTC128B.U16 R14, desc[UR44][R4.64+0x10] ;  /* 0x0000102c040e7981 */ /* 0x000564000c1e1520 */
.L_x_36:
[----:B------:R-:W-:Y:S05]  /*3840*/  BSYNC B1 ;  /* 0x0000000000017941 */ /* 0x000fea0003800000 */
.L_x_35:
[----:B------:R-:W3:Y:S01]  /*3850*/  LDL.LU R19, [R1+0x30] ;  /* 0x0000300001137983 */ /* 0x000ee20000300800 */
[----:B0----5:R-:W-:Y:S01]  /*3860*/  HADD2.F32 R18, -RZ, R14.H0_H0 ;  /* 0x2000000eff127230 */ /* 0x021fe20000004100 */
[----:B------:R-:W-:Y:S01]  /*3870*/  ISETP.GT.AND P1, PT, R0, 0x9, PT ;  /* 0x000000090000780c */ /* 0x000fe20003f24270 */
[----:B------:R-:W-:Y:S03]  /*3880*/  BSSY B1, `(.L_x_37) ;  /* 0x0000008000017945 */ /* 0x000fe60003800000 */
[----:B------:R-:W-:Y:S01]  /*3890*/  FMUL R18, R18, R16 ;  /* 0x0000001012127220 */ /* 0x000fe20000400000 */
[----:B------:R-:W-:-:S03]  /*38a0*/  ISETP.GT.AND P5, PT, R3, RZ, P1 ;  /* 0x000000ff0300720c */ /* 0x000fc60000fa4270 */
[----:B---3--:R-:W-:-:S05]  /*38b0*/  FFMA R18, R19, R2, R18 ;  /* 0x0000000213127223 */ /* 0x008fca0000000012 */
[----:B------:R-:W-:-:S05]  /*38c0*/  F2FP.F16.F32.PACK_AB R18, RZ, R18 ;  /* 0x00000012ff12723e */ /* 0x000fca00000000ff */
[----:B------:R0:W-:Y:S01]  /*38d0*/  @P4 STG.E.U16 desc[UR44][R6.64+0x10], R18 ;  /* 0x0000101206004986 */ /* 0x0001e2000c10152c */
[----:B------:R-:W-:Y:S05]  /*38e0*/  @!P5 BRA `(.L_x_38) ;  /* 0x000000000004d947 */ /* 0x000fea0003800000 */
[----:B------:R3:W5:Y:S02]  /*38f0*/  LDG.E.LTC128B.U16 R14, desc[UR44][R4.64+0x12] ;  /* 0x0000122c040e7981 */ /* 0x000764000c1e1520 */
.L_x_38:
[----:B------:R-:W-:Y:S05]  /*3900*/  BSYNC B1 ;  /* 0x0000000000017941 */ /* 0x000fea0003800000 */
.L_x_37:
[----:B------:R-:W4:Y:S01]  /*3910*/  LDL.LU R19, [R1+0x34] ;  /* 0x0000340001137983 */ /* 0x000f220000300800 */
[----:B0----5:R-:W-:Y:S01]  /*3920*/  HADD2.F32 R18, -RZ, R14.H0_H0 ;  /* 0x2000000eff127230 */ /* 0x021fe20000004100 */
[----:B------:R-:W-:Y:S01]  /*3930*/  ISETP.GT.AND P4, PT, R3, 0x8, P2 ;  /* 0x000000080300780c */ /* 0x000fe20001784270 */
[----:B------:R-:W-:Y:S03]  /*3940*/  BSSY B1, `(.L_x_39) ;  /* 0x0000007000017945 */ /* 0x000fe60003800000 */
[----:B------:R-:W-:-:S04]  /*3950*/  FMUL R18, R18, R16 ;  /* 0x0000001012127220 */ /* 0x000fc80000400000 */
[----:B----4-:R-:W-:-:S05]  /*3960*/  FFMA R18, R19, R2, R18 ;  /* 0x0000000213127223 */ /* 0x010fca0000000012 */
[----:B------:R-:W-:-:S05]  /*3970*/  F2FP.F16.F32.PACK_AB R18, RZ, R18 ;  /* 0x00000012ff12723e */ /* 0x000fca00000000ff */
[----:B------:R0:W-:Y:S01]  /*3980*/  @P5 STG.E.U16 desc[UR44][R6.64+0x12], R18 ;  /* 0x0000121206005986 */ /* 0x0001e2000c10152c */
[----:B------:R-:W-:Y:S05]  /*3990*/  @!P4 BRA `(.L_x_40) ;  /* 0x000000000004c947 */ /* 0x000fea0003800000 */
[----:B------:R4:W5:Y:S02]  /*39a0*/  LDG.E.LTC128B.U16 R14, desc[UR44][R8.64+0x10] ;  /* 0x0000102c080e7981 */ /* 0x000964000c1e1520 */
.L_x_40:
[----:B------:R-:W-:Y:S05]  /*39b0*/  BSYNC B1 ;  /* 0x0000000000017941 */ /* 0x000fea0003800000 */
.L_x_39:
[----:B------:R-:W2:Y:S01]  /*39c0*/  LDL.LU R19, [R1+0x38] ;  /* 0x0000380001137983 */ /* 0x000ea20000300800 */
[----:B0----5:R-:W-:Y:S01]  /*39d0*/  HADD2.F32 R18, -RZ, R14.H0_H0 ;  /* 0x2000000eff127230 */ /* 0x021fe20000004100 */
[----:B------:R-:W-:Y:S01]  /*39e0*/  ISETP.GT.AND P5, PT, R3, 0x8, P1 ;  /* 0x000000080300780c */ /* 0x000fe20000fa4270 */
[----:B------:R-:W-:Y:S03]  /*39f0*/  BSSY B1, `(.L_x_41) ;  /* 0x0000007000017945 */ /* 0x000fe60003800000 */
[----:B------:R-:W-:-:S04]  /*3a00*/  FMUL R18, R18, R16 ;  /* 0x0000001012127220 */ /* 0x000fc80000400000 */
[----:B--2---:R-:W-:-:S05]  /*3a10*/  FFMA R18, R19, R2, R18 ;  /* 0x0000000213127223 */ /* 0x004fca0000000012 */
[----:B------:R-:W-:-:S05]  /*3a20*/  F2FP.F16.F32.PACK_AB R18, RZ, R18 ;  /* 0x00000012ff12723e */ /* 0x000fca00000000ff */
[----:B------:R0:W-:Y:S01]  /*3a30*/  @P4 STG.E.U16 desc[UR44][R10.64+0x10], R18 ;  /* 0x000010120a004986 */ /* 0x0001e2000c10152c */
[----:B------:R-:W-:Y:S05]  /*3a40*/  @!P5 BRA `(.L_x_42) ;  /* 0x000000000004d947 */ /* 0x000fea0003800000 */
[----:B------:R2:W5:Y:S02]  /*3a50*/  LDG.E.LTC128B.U16 R14, desc[UR44][R8.64+0x12] ;  /* 0x0000122c080e7981 */ /* 0x000564000c1e1520 */
.L_x_42:
[----:B------:R-:W-:Y:S05]  /*3a60*/  BSYNC B1 ;  /* 0x0000000000017941 */ /* 0x000fea0003800000 */
.L_x_41:
[----:B------:R-:W3:Y:S04]  /*3a70*/  LDL.LU R233, [R1+0x3c] ;  /* 0x00003c0001e97983 */ /* 0x000ee80000300800 */
[----:B------:R1:W-:Y:S04]  /*3a80*/  STL.64 [R1+0x90], R6 ;  /* 0x0000900601007387 */ /* 0x0003e80000100a00 */
[----:B-1----:R-:W4:Y:S04]  /*3a90*/  LDL.64 R6, [R1+0x48] ;  /* 0x0000480001067983 */ /* 0x002f280000100a00 */
[----:B------:R-:W2:Y:S04]  /*3aa0*/  LDL.LU R19, [R1] ;  /* 0x0000000001137983 */ /* 0x000ea80000300800 */
[----:B------:R1:W-:Y:S04]  /*3ab0*/  STL [R1+0x88], R0 ;  /* 0x0000880001007387 */ /* 0x0003e80000100800 */
[----:B-1----:R-:W4:Y:S01]  /*3ac0*/  LDL R0, [R1+0x40] ;  /* 0x0000400001007983 */ /* 0x002f220000100800 */
[----:B------:R-:W-:-:S02]  /*3ad0*/  IMAD.MOV.U32 R13, RZ, RZ, R15 ;  /* 0x000000ffff0d7224 */ /* 0x000fc400078e000f */
[----:B0----5:R-:W-:Y:S01]  /*3ae0*/  HADD2.F32 R18, -RZ, R14.H0_H0 ;  /* 0x2000000eff127230 */ /* 0x021fe20000004100 */
[----:B------:R4:W-:Y:S01]  /*3af0*/  STL.64 [R1+0x80], R4 ;  /* 0x0000800401007387 */ /* 0x0009e20000100a00 */
[----:B------:R-:W-:-:S03]  /*3b00*/  IMAD R23, R23, 0x78, RZ ;  /* 0x0000007817177824 */ /* 0x000fc600078e02ff */
[----:B------:R-:W-:Y:S01]  /*3b10*/  FMUL R18, R18, R16 ;  /* 0x0000001012127220 */ /* 0x000fe20000400000 */
[----:B------:R-:W-:-:S03]  /*3b20*/  ISETP.GT.AND P4, PT, R3, 0x80, P0 ;  /* 0x000000800300780c */ /* 0x000fc60000784270 */
[----:B---3--:R-:W-:-:S05]  /*3b30*/  FFMA R18, R233, R2, R18 ;  /* 0x00000002e9127223 */ /* 0x008fca0000000012 */
[----:B------:R-:W-:Y:S01]  /*3b40*/  F2FP.F16.F32.PACK_AB R18, RZ, R18 ;  /* 0x00000012ff12723e */ /* 0x000fe200000000ff */
[----:B----4-:R-:W-:Y:S02]  /*3b50*/  IMAD.WIDE.U32 R4, R0, 0x78, R12 ;  /* 0x0000007800047825 */ /* 0x010fe400078e000c */
[----:B------:R-:W3:Y:S02]  /*3b60*/  LDL.64 R12, [R1+0x50] ;  /* 0x00005000010c7983 */ /* 0x000ee40000100a00 */
[----:B------:R-:W-:Y:S02]  /*3b70*/  IMAD.IADD R233, R5, 0x1, R23 ;  /* 0x0000000105e97824 */ /* 0x000fe400078e0217 */
[----:B------:R0:W-:Y:S04]  /*3b80*/  @P5 STG.E.U16 desc[UR44][R10.64+0x12], R18 ;  /* 0x000012120a005986 */ /* 0x0001e8000c10152c */
[----:B------:R-:W-:Y:S04]  /*3b90*/  STL [R1+0x44], R23 ;  /* 0x0000441701007387 */ /* 0x000fe80000100800 */
[----:B------:R1:W-:Y:S01]  /*3ba0*/  STL [R1+0x34], R233 ;  /* 0x000034e901007387 */ /* 0x0003e20000100800 */
[----:B0-----:R-:W-:-:S02]  /*3bb0*/  PRMT R18, R14, 0x7610, R18 ;  /* 0x000076100e127816 */ /* 0x001fc40000000012 */
[----:B---3--:R-:W-:-:S05]  /*3bc0*/  IADD3 R13, P5, R12, R4, RZ ;  /* 0x000000040c0d7210 */ /* 0x008fca0007fbe0ff */
[----:B------:R-:W-:Y:S01]  /*3bd0*/  IMAD.X R15, R233, 0x1, R7, P5 ;  /* 0x00000001e90f7824 */ /* 0x000fe200028e0607 */
[C---:B------:R-:W-:Y:S01]  /*3be0*/  LEA R12, P5, R13.reuse, R20, 0x1 ;  /* 0x000000140d0c7211 */ /* 0x040fe200078a08ff */
[----:B------:R-:W5:Y:S03]  /*3bf0*/  LDL.LU.64 R6, [R1+0x90] ;  /* 0x0000900001067983 */ /* 0x000f660000300a00 */
[----:B------:R-:W-:-:S05]  /*3c00*/  LEA.HI.X R13, R13, R21, R15, 0x1, P5 ;  /* 0x000000150d0d7211 */ /* 0x000fca00028f0c0f */
[----:B------:R0:W3:Y:S02]  /*3c10*/  @P4 LDG.E.LTC128B.U16 R18, desc[UR44][R12.64] ;  /* 0x0000002c0c124981 */ /* 0x0000e4000c1e1520 */
[----:B0-----:R-:W-:-:S04]  /*3c20*/  IMAD.U32 R13, RZ, RZ, UR8 ;  /* 0x00000008ff0d7e24 */ /* 0x001fc8000f8e00ff */
[----:B------:R-:W-:-:S04]  /*3c30*/  IMAD.WIDE.U32 R14, R13, 0xf0, R10 ;  /* 0x000000f00d0e7825 */ /* 0x000fc800078e000a */
[----:B------:R-:W-:Y:S01]  /*3c40*/  @P4 IMAD.MOV.U32 R232, RZ, RZ, R14 ;  /* 0x000000ffffe84224 */ /* 0x000fe200078e000e */
[----:B------:R0:W-:Y:S01]  /*3c50*/  STL.64 [R1+0x28], R14 ;  /* 0x0000280e01007387 */ /* 0x0001e20000100a00 */
[----:B---3--:R-:W-:-:S05]  /*3c60*/  HADD2.F32 R12, -RZ, R18.H0_H0 ;  /* 0x20000012ff0c7230 */ /* 0x008fca0000004100 */
[----:B------:R-:W-:-:S04]  /*3c70*/  FMUL R12, R12, R16 ;  /* 0x000000100c0c7220 */ /* 0x000fc80000400000 */
[----:B--2---:R-:W-:Y:S01]  /*3c80*/  FFMA R12, R19, R2, R12 ;  /* 0x00000002130c7223 */ /* 0x004fe2000000000c */
[----:B------:R-:W-:-:S04]  /*3c90*/  IMAD.U32 R19, RZ, RZ, UR9 ;  /* 0x00000009ff137e24 */ /* 0x000fc8000f8e00ff */
[----:B------:R-:W-:Y:S01]  /*3ca0*/  IMAD R19, R19, 0xf0, RZ ;  /* 0x000000f013137824 */ /* 0x000fe200078e02ff */
[----:B------:R-:W-:-:S03]  /*3cb0*/  F2FP.F16.F32.PACK_AB R12, RZ, R12 ;  /* 0x0000000cff0c723e */ /* 0x000fc600000000ff */
[----:B-1----:R-:W-:Y:S02]  /*3cc0*/  IMAD.IADD R233, R15, 0x1, R19 ;  /* 0x000000010fe97824 */ /* 0x002fe400078e0213 */
[----:B0-----:R-:W-:-:S03]  /*3cd0*/  IMAD.WIDE.U32 R14, R0, 0x78, R234 ;  /* 0x00000078000e7825 */ /* 0x001fc600078e00ea */
[----:B------:R0:W-:Y:S01]  /*3ce0*/  @P4 STG.E.U16 desc[UR44][R232.64], R12 ;  /* 0x0000000ce8004986 */ /* 0x0001e2000c10152c */
[----:B------:R-:W-:Y:S02]  /*3cf0*/  IMAD.IADD R23, R23, 0x1, R15 ;  /* 0x0000000117177824 */ /* 0x000fe400078e020f */
[----:B------:R-:W-:Y:S01]  /*3d00*/  IMAD.MOV.U32 R22, RZ, RZ, R14 ;  /* 0x000000ffff167224 */ /* 0x000fe200078e000e */
[----:B------:R1:W-:Y:S03]  /*3d10*/  STL.64 [R1+0x70], R14 ;  /* 0x0000700e01007387 */ /* 0x0003e60000100a00 */
[----:B0-----:R-:W-:Y:S02]  /*3d20*/  IMAD.WIDE.U32 R12, R17, R0, R22 ;  /* 0x00000000110c7225 */ /* 0x001fe400078e0016 */
[----:B------:R0:W5:Y:S01]  /*3d30*/  LDL.LU R0, [R1+0x88] ;  /* 0x0000880001007983 */ /* 0x0001620000300800 */
[----:B-1----:R-:W-:-:S03]  /*3d40*/  IADD3 R14, P4, R236, R12, RZ ;  /* 0x0000000cec0e7210 */ /* 0x002fc60007f9e0ff */
[----:B------:R-:W2:Y:S04]  /*3d50*/  LDL R15, [R1+0x60] ;  /* 0x00006000010f7983 */ /* 0x000ea80000100800 */
[----:B------:R-:W3:Y:S01]  /*3d60*/  LDL R12, [R1+0x58] ;  /* 0x00005800010c7983 */ /* 0x000ee20000100800 */
[----:B--2---:R-:W-:-:S03]  /*3d70*/  IADD3.X R15, R237, R15, R13, P4, !PT ;  /* 0x0000000fed0f7210 */ /* 0x004fc600027fe40d */
[----:B------:R-:W2:Y:S01]  /*3d80*/  LDL R13, [R1+0x5c] ;  /* 0x00005c00010d7983 */ /* 0x000ea20000100800 */
[----:B---3--:R-:W-:-:S03]  /*3d90*/  IMAD.WIDE.U32 R14, R12, UR40, R14 ;  /* 0x000000280c0e7c25 */ /* 0x008fc6000f8e000e */
[----:B------:R-:W-:Y:S01]  /*3da0*/  LEA R12, P4, R14, R20, 0x1 ;  /* 0x000000140e0c7211 */ /* 0x000fe200078808ff */
[----:B------:R-:W-:Y:S01]  /*3db0*/  BSSY B1, `(.L_x_43) ;  /* 0x0000009000017945 */ /* 0x000fe20003800000 */
[----:B--2---:R-:W-:-:S05]  /*3dc0*/  IMAD.IADD R13, R13, 0x1, R15 ;  /* 0x000000010d0d7824 */ /* 0x004fca00078e020f */
[----:B------:R-:W-:Y:S02]  /*3dd0*/  LEA.HI.X R13, R14, R21, R13, 0x1, P4 ;  /* 0x000000150e0d7211 */ /* 0x000fe400020f0c0d */
[----:B------:R-:W-:Y:S02]  /*3de0*/  IADD3 R14, P5, R234, R4, RZ ;  /* 0x00000004ea0e7210 */ /* 0x000fe40007fbe0ff */
[----:B------:R0:W5:Y:S04]  /*3df0*/  LDL.LU.64 R4, [R1+0x80] ;  /* 0x0000800001047983 */ /* 0x0001680000300a00 */
[----:B------:R0:W-:Y:S01]  /*3e00*/  STL [R1], R14 ;  /* 0x0000000e01007387 */ /* 0x0001e20000100800 */
[----:B------:R-:W-:-:S13]  /*3e10*/  ISETP.GT.AND P4, PT, R3, 0x80, P3 ;  /* 0x000000800300780c */ /* 0x000fda0001f84270 */
[----:B0-----:R-:W-:Y:S05]  /*3e20*/  @!P4 BRA `(.L_x_44) ;  /* 0x000000000004c947 */ /* 0x001fea0003800000 */
[----:B------:R0:W5:Y:S02]  /*3e30*/  LDG.E.LTC128B.U16 R18, desc[UR44][R12.64+0x2] ;  /* 0x0000022c0c127981 */ /* 0x000164000c1e1520 */
.L_x_44:
[----:B------:R-:W-:Y:S05]  /*3e40*/  BSYNC B1 ;  /* 0x0000000000017941 */ /* 0x000fea0003800000 */
.L_x_43:
[----:B------:R-:W2:Y:S04]  /*3e50*/  LDL.LU R14, [R1+0x34] ;  /* 0x00003400010e7983 */ /* 0x000ea80000300800 */
[----:B------:R-:W3:Y:S04]  /*3e60*/  LDL R15, [R1+0x4] ;  /* 0x00000400010f7983 */ /* 0x000ee80000100800 */
[----:B------:R0:W-:Y:S04]  /*3e70*/  STL.64 [R1+0x98], R12 ;  /* 0x0000980c01007387 */ /* 0x0001e80000100a00 */
[----:B0-----:R-:W4:Y:S04]  /*3e80*/  LDL.64 R12, [R1] ;  /* 0x00000000010c7983 */ /* 0x001f280000100a00 */
[----:B------:R0:W-:Y:S04]  /*3e90*/  STL.64 [R1+0x90], R8 ;  /* 0x0000900801007387 */ /* 0x0001e80000100a00 */
[----:B0-----:R-:W4:Y:S04]  /*3ea0*/  LDL.64 R8, [R1+0x48] ;  /* 0x0000480001087983 */ /* 0x001f280000100a00 */
[----:B-----5:R0:W-:Y:S04]  /*3eb0*/  STL.64 [R1+0x88], R6 ;  /* 0x0000880601007387 */ /* 0x0201e80000100a00 */
[----:B0-----:R0:W2:Y:S04]  /*3ec0*/  LDL.64 R6, [R1] ;  /* 0x0000000001067983 */ /* 0x0010a80000100a00 */
[----:B------:R3:W-:Y:S01]  /*3ed0*/  STL.64 [R1+0x80], R4 ;  /* 0x0000800401007387 */ /* 0x0007e20000100a00 */
[----:B--2---:R-:W-:-:S02]  /*3ee0*/  IMAD.MOV.U32 R7, RZ, RZ, R14 ;  /* 0x000000ffff077224 */ /* 0x004fc400078e000e */
[----:B------:R-:W-:-:S05]  /*3ef0*/  HADD2.F32 R14, -RZ, R18.H0_H0 ;  /* 0x20000012ff0e7230 */ /* 0x000fca0000004100 */
[----:B------:R-:W-:-:S04]  /*3f00*/  FMUL R14, R14, R16 ;  /* 0x000000100e0e7220 */ /* 0x000fc80000400000 */
[----:B---3--:R-:W-:Y:S02]  /*3f10*/  FFMA R5, R15, R2, R14 ;  /* 0x000000020f057223 */ /* 0x008fe4000000000e */
[----:B------:R-:W2:Y:S01]  /*3f20*/  LDL.64 R14, [R1+0x50] ;  /* 0x00005000010e7983 */ /* 0x000ea20000100a00 */
[----:B----4-:R-:W-:Y:S02]  /*3f30*/  IMAD.MOV.U32 R6, RZ, RZ, R12 ;  /* 0x000000ffff067224 */ /* 0x010fe400078e000c */
[----:B------:R-:W-:Y:S01]  /*3f40*/  IMAD.X R7, R7, 0x1, R235, P5 ;  /* 0x0000000107077824 */ /* 0x000fe200028e06eb */
[----:B------:R0:W5:Y:S04]  /*3f50*/  LDL.LU.64 R12, [R1+0x98] ;  /* 0x00009800010c7983 */ /* 0x0001680000300a00 */
[----:B------:R1:W-:Y:S01]  /*3f60*/  STL [R1+0x4], R7 ;  /* 0x0000040701007387 */ /* 0x0003e20000100800 */
[----:B------:R-:W-:Y:S01]  /*3f70*/  BSSY B1, `(.L_x_45) ;  /* 0x0000017000017945 */ /* 0x000fe20003800000 */
[----:B--2---:R-:W-:-:S05]  /*3f80*/  IADD3 R14, P5, R6, R14, RZ ;  /* 0x0000000e060e7210 */ /* 0x004fca0007fbe0ff */
[----:B------:R-:W-:Y:S01]  /*3f90*/  IMAD.X R15, R7, 0x1, R9, P5 ;  /* 0x00000001070f7824 */ /* 0x000fe200028e0609 */
[C---:B------:R-:W-:Y:S01]  /*3fa0*/  LEA R6, P5, R14.reuse, R20, 0x1 ;  /* 0x000000140e067211 */ /* 0x040fe200078a08ff */
[----:B------:R0:W5:Y:S03]  /*3fb0*/  LDL.LU.64 R8, [R1+0x90] ;  /* 0x0000900001087983 */ /* 0x0001660000300a00 */
[----:B-1----:R-:W-:Y:S01]  /*3fc0*/  LEA.HI.X R7, R14, R21, R15, 0x1, P5 ;  /* 0x000000150e077211 */ /* 0x002fe200028f0c0f */
[----:B------:R-:W-:Y:S01]  /*3fd0*/  IMAD.U32 R15, RZ, RZ, UR8 ;  /* 0x00000008ff0f7e24 */ /* 0x000fe2000f8e00ff */
[----:B------:R-:W-:-:S03]  /*3fe0*/  F2FP.F16.F32.PACK_AB R14, RZ, R5 ;  /* 0x00000005ff0e723e */ /* 0x000fc600000000ff */
[----:B------:R-:W-:Y:S01]  /*3ff0*/  IMAD.WIDE.U32 R4, R15, 0xf0, R10 ;  /* 0x000000f00f047825 */ /* 0x000fe200078e000a */
[----:B------:R1:W-:Y:S03]  /*4000*/  STL.64 [R1+0x38], R6 ;  /* 0x0000380601007387 */ /* 0x0003e60000100a00 */
[----:B------:R-:W-:Y:S01]  /*4010*/  IMAD.IADD R15, R19, 0x1, R5 ;  /* 0x00000001130f7824 */ /* 0x000fe200078e0205 */
[----:B------:R-:W-:Y:S01]  /*4020*/  PRMT R19, R14, 0x7610, R19 ;  /* 0x000076100e137816 */ /* 0x000fe20000000013 */
[----:B------:R-:W-:Y:S01]  /*4030*/  IMAD.MOV.U32 R14, RZ, RZ, R4 ;  /* 0x000000ffff0e7224 */ /* 0x000fe200078e0004 */
[----:B-1----:R0:W5:Y:S01]  /*4040*/  LDL.LU.64 R6, [R1+0x88] ;  /* 0x0000880001067983 */ /* 0x0021620000300a00 */
[----:B------:R-:W-:-:S03]  /*4050*/  ISETP.GT.AND P5, PT, R3, 0x88, P0 ;  /* 0x000000880300780c */ /* 0x000fc600007a4270 */
[----:B------:R1:W-:Y:S04]  /*4060*/  STL.64 [R1+0x30], R4 ;  /* 0x0000300401007387 */ /* 0x0003e80000100a00 */
[----:B------:R0:W-:Y:S04]  /*4070*/  @P4 STG.E.U16 desc[UR44][R14.64+0x2], R19 ;  /* 0x000002130e004986 */ /* 0x0001e8000c10152c */
[----:B-1----:R0:W5:Y:S04]  /*4080*/  LDL.LU.64 R4, [R1+0x80] ;  /* 0x0000800001047983 */ /* 0x0021680000300a00 */
[----:B------:R0:W-:Y:S01]  /*4090*/  STL.S16 [R1+0x7c], R18 ;  /* 0x00007c1201007387 */ /* 0x0001e20000100600 */
[----:B------:R-:W-:Y:S05]  /*40a0*/  @!P5 BRA `(.L_x_46) ;  /* 0x00000000000cd947 */ /* 0x000fea0003800000 */
[----:B0-----:R-:W2:Y:S04]  /*40b0*/  LDL.LU.64 R18, [R1+0x38] ;  /* 0x0000380001127983 */ /* 0x001ea80000300a00 */
[----:B--2---:R-:W2:Y:S04]  /*40c0*/  LDG.E.LTC128B.U16 R18, desc[UR44][R18.64] ;  /* 0x0000002c12127981 */ /* 0x004ea8000c1e1520 */
[----:B--2---:R1:W-:Y:S02]  /*40d0*/  STL [R1+0x7c], R18 ;  /* 0x00007c1201007387 */ /* 0x0043e40000100800 */
.L_x_46:
[----:B------:R-:W-:Y:S05]  /*40e0*/  BSYNC B1 ;  /* 0x0000000000017941 */ /* 0x000fea0003800000 */
.L_x_45:
[----:B-----5:R2:W-:Y:S04]  /*40f0*/  STL.64 [R1+0xa0], R12 ;  /* 0x0000a00c01007387 */ /* 0x0205e80000100a00 */
[----:B--2---:R-:W2:Y:S04]  /*4100*/  LDL.64 R12, [R1+0x28] ;  /* 0x00002800010c7983 */ /* 0x004ea80000100a00 */
[----:B------:R3:W-:Y:S04]  /*4110*/  STL.64 [R1+0x98], R10 ;  /* 0x0000980a01007387 */ /* 0x0007e80000100a00 */
[----:B---3--:R-:W3:Y:S04]  /*4120*/  LDL.LU R10, [R1+0x8] ;  /* 0x00000800010a7983 */ /* 0x008ee80000300800 */
[----:B------:R4:W-:Y:S04]  /*4130*/  STL.64 [R1+0x90], R8 ;  /* 0x0000900801007387 */ /* 0x0009e80000100a00 */
[----:B----4-:R-:W4:Y:S04]  /*4140*/  LDL.LU.64 R8, [R1+0x70] ;  /* 0x0000700001087983 */ /* 0x010f280000300a00 */
[----:B0-----:R-:W4:Y:S04]  /*4150*/  LDL R19, [R1+0x40] ;  /* 0x0000400001137983 */ /* 0x001f280000100800 */
[----:B------:R0:W-:Y:S04]  /*4160*/  STL.64 [R1+0x88], R6 ;  /* 0x0000880601007387 */ /* 0x0001e80000100a00 */
[----:B0-----:R-:W4:Y:S04]  /*4170*/  LDL R6, [R1+0x60] ;  /* 0x0000600001067983 */ /* 0x001f280000100800 */
[----:B------:R-:W4:Y:S04]  /*4180*/  LDL R7, [R1+0x58] ;  /* 0x0000580001077983 */ /* 0x000f280000100800 */
[----:B------:R0:W-:Y:S04]  /*4190*/  STL [R1+0x84], R4 ;  /* 0x0000840401007387 */ /* 0x0001e80000100800 */
[----:B0-----:R-:W1:Y:S01]  /*41a0*/  LDL.LU R4, [R1+0x7c] ;  /* 0x00007c0001047983 */ /* 0x001e620000300800 */
[----:B------:R-:W-:-:S03]  /*41b0*/  IMAD.U32 R11, RZ, RZ, UR8 ;  /* 0x00000008ff0b7e24 */ /* 0x000fc6000f8e00ff */
[----:B------:R-:W-:Y:S01]  /*41c0*/  STL [R1+0x80], R0 ;  /* 0x0000800001007387 */ /* 0x000fe20000100800 */
[----:B------:R-:W-:Y:S02]  /*41d0*/  IMAD.SHL.U32 R11, R11, 0x10, RZ ;  /* 0x000000100b0b7824 */ /* 0x000fe400078e00ff */
[----:B-1----:R-:W-:-:S05]  /*41e0*/  HADD2.F32 R18, -RZ, R4.H0_H0 ;  /* 0x20000004ff127230 */ /* 0x002fca0000004100 */
[----:B------:R-:W-:-:S04]  /*41f0*/  FMUL R18, R18, R16 ;  /* 0x0000001012127220 */ /* 0x000fc80000400000 */
[----:B---3--:R-:W-:Y:S01]  /*4200*/  FFMA R18, R10, R2, R18 ;  /* 0x000000020a127223 */ /* 0x008fe20000000012 */
[----:B--2---:R-:W-:Y:S02]  /*4210*/  IADD3 R10, P4, R11, R12, RZ ;  /* 0x0000000c0b0a7210 */ /* 0x004fe40007f9e0ff */
[----:B------:R0:W5:Y:S02]  /*4220*/  LDL.LU.64 R12, [R1+0xa0] ;  /* 0x0000a000010c7983 */ /* 0x0001640000300a00 */
[----:B------:R-:W-:Y:S02]  /*4230*/  F2FP.F16.F32.PACK_AB R18, RZ, R18 ;  /* 0x00000012ff12723e */ /* 0x000fe400000000ff */
[----:B------:R-:W2:Y:S02]  /*4240*/  LDL R11, [R1+0x20] ;  /* 0x00002000010b7983 */ /* 0x000ea40000100800 */
[----:B--2---:R-:W-:Y:S01]  /*4250*/  IMAD.X R11, R233, 0x1, R11, P4 ;  /* 0x00000001e90b7824 */ /* 0x004fe200020e060b */
[----:B----4-:R-:W-:-:S05]  /*4260*/  IADD3 R8, P4, R234, R8, RZ ;  /* 0x00000008ea087210 */ /* 0x010fca0007f9e0ff */
[----:B------:R-:W-:Y:S01]  /*4270*/  IMAD.X R9, R23, 0x1, R235, P4 ;  /* 0x0000000117097824 */ /* 0x000fe200020e06eb */
[----:B------:R1:W-:Y:S02]  /*4280*/  @P5 STG.E.U16 desc[UR44][R10.64], R18 ;  /* 0x000000120a005986 */ /* 0x0003e4000c10152c */
[----:B-1----:R-:W-:-:S03]  /*4290*/  IMAD.WIDE.U32 R18, R17, R19, R8 ;  /* 0x0000001311127225 */ /* 0x002fc600078e0008 */
[----:B------:R-:W-:Y:S01]  /*42a0*/  IADD3 R18, P4, R236, R18, RZ ;  /* 0x00000012ec127210 */ /* 0x000fe20007f9e0ff */
[----:B------:R1:W-:Y:S03]  /*42b0*/  STL.64 [R1+0x68], R10 ;  /* 0x0000680a01007387 */ /* 0x0003e60000100a00 */
[----:B------:R-:W-:-:S03]  /*42c0*/  IADD3.X R19, R237, R6, R19, P4, !PT ;  /* 0x00000006ed137210 */ /* 0x000fc600027fe413 */
[----:B------:R-:W-:Y:S01]  /*42d0*/  IMAD.WIDE.U32 R6, R7, UR40, R18 ;  /* 0x0000002807067c25 */ /* 0x000fe2000f8e0012 */
[----:B-1----:R0:W5:Y:S04]  /*42e0*/  LDL.LU.64 R10, [R1+0x98] ;  /* 0x00009800010a7983 */ /* 0x0021680000300a00 */
[----:B------:R1:W-:Y:S04]  /*42f0*/  STL.64 [R1+0x70], R8 ;  /* 0x0000700801007387 */ /* 0x0003e80000100a00 */
[----:B-1----:R0:W5:Y:S04]  /*4300*/  LDL.LU.64 R8, [R1+0x90] ;  /* 0x0000900001087983 */ /* 0x0021680000300a00 */
[----:B------:R-:W2:Y:S01]  /*4310*/  LDL R19, [R1+0x5c] ;  /* 0x00005c0001137983 */ /* 0x000ea20000100800 */
[----:B------:R-:W-:-:S02]  /*4320*/  LEA R18, P4, R6, R20, 0x1 ;  /* 0x0000001406127211 */ /* 0x000fc400078808ff */
[----:B------:R-:W-:Y:S02]  /*4330*/  PRMT R0, R4, 0x7610, R0 ;  /* 0x0000761004007816 */ /* 0x000fe40000000000 */
[----:B------:R-:W-:Y:S01]  /*4340*/  ISETP.GT.AND P5, PT, R3, 0x88, P3 ;  /* 0x000000880300780c */ /* 0x000fe20001fa4270 */
[----:B--2---:R-:W-:-:S05]  /*4350*/  IMAD.IADD R19, R19, 0x1, R7 ;  /* 0x0000000113137824 */ /* 0x004fca00078e0207 */
[----:B------:R-:W-:Y:S02]  /*4360*/  LEA.HI.X R19, R6, R21, R19, 0x1, P4 ;  /* 0x0000001506137211 */ /* 0x000fe400020f0c13 */
[----:B------:R0:W5:Y:S04]  /*4370*/  LDL.LU.64 R6, [R1+0x88] ;  /* 0x0000880001067983 */ /* 0x0001680000300a00 */
[----:B------:R0:W5:Y:S04]  /*4380*/  LDL.LU R4, [R1+0x84] ;  /* 0x0000840001047983 */ /* 0x0001680000300800 */
[----:B------:R1:W-:Y:S04]  /*4390*/  STL.S16 [R1+0x38], R0 ;  /* 0x0000380001007387 */ /* 0x0003e80000100600 */
[----:B-1----:R0:W5:Y:S01]  /*43a0*/  LDL.LU R0, [R1+0x80] ;  /* 0x0000800001007983 */ /* 0x0021620000300800 */
[----:B------:R-:W-:Y:S04]  /*43b0*/  BSSY B1, `(.L_x_47) ;  /* 0x0000006000017945 */ /* 0x000fe80003800000 */
[----:B------:R-:W-:Y:S05]  /*43c0*/  @!P5 BRA `(.L_x_48) ;  /* 0x000000000010d947 */ /* 0x000fea0003800000 */
[----:B-----5:R1:W-:Y:S04]  /*43d0*/  STL [R1+0x80], R0 ;  /* 0x0000800001007387 */ /* 0x0203e80000100800 */
[----:B-1----:R-:W2:Y:S04]  /*43e0*/  LDG.E.LTC128B.U16 R0, desc[UR44][R18.64+0x2] ;  /* 0x0000022c12007981 */ /* 0x002ea8000c1e1520 */
[----:B--2---:R1:W-:Y:S04]  /*43f0*/  STL [R1+0x38], R0 ;  /* 0x0000380001007387 */ /* 0x0043e80000100800 */
[----:B-1----:R1:W5:Y:S02]  /*4400*/  LDL.LU R0, [R1+0x80] ;  /* 0x0000800001007983 */ /* 0x0023640000300800 */
.L_x_48:
[----:B------:R-:W-:Y:S05]  /*4410*/  BSYNC B1 ;  /* 0x0000000000017941 */ /* 0x000fea0003800000 */
.L_x_47:
[----:B-----5:R2:W-:Y:S04]  /*4420*/  STL.64 [R1+0xa8], R12 ;  /* 0x0000a80c01007387 */ /* 0x0205e80000100a00 */
[----:B--2---:R-:W2:Y:S04]  /*4430*/  LDL.64 R12, [R1+0x30] ;  /* 0x00003000010c7983 */ /* 0x004ea80000100a00 */
[----:B------:R3:W-:Y:S04]  /*4440*/  STL [R1+0xa0], R10 ;  /* 0x0000a00a01007387 */ /* 0x0007e80000100800 */
[----:B---3--:R-:W3:Y:S04]  /*4450*/  LDL.LU R10, [R1+0xc] ;  /* 0x00000c00010a7983 */ /* 0x008ee80000300800 */
[----:B------:R-:W-:Y:S04]  /*4460*/  STL [R1+0x9c], R9 ;  /* 0x00009c0901007387 */ /* 0x000fe80000100800 */
[----:B------:R-:W-:Y:S04]  /*4470*/  STL [R1+0x98], R8 ;  /* 0x0000980801007387 */ /* 0x000fe80000100800 */
[----:B------:R-:W-:Y:S04]  /*4480*/  STL.64 [R1+0x90], R6 ;  /* 0x0000900601007387 */ /* 0x000fe80000100a00 */
[----:B------:R-:W-:Y:S04]  /*4490*/  STL [R1+0x88], R5 ;  /* 0x0000880501007387 */ /* 0x000fe80000100800 */
[----:B------:R4:W-:Y:S04]  /*44a0*/  STL [R1+0x84], R4 ;  /* 0x0000840401007387 */ /* 0x0009e80000100800 */
[----:B----4-:R-:W4:Y:S01]  /*44b0*/  LDL.LU R4, [R1+0x38] ;  /* 0x0000380001047983 */ /* 0x010f220000300800 */
[----:B------:R-:W-:-:S03]  /*44c0*/  IMAD.U32 R7, RZ, RZ, UR8 ;  /* 0x00000008ff077e24 */ /* 0x000fc6000f8e00ff */
[----:B------:R0:W-:Y:S01]  /*44d0*/  STL [R1+0x80], R0 ;  /* 0x0000800001007387 */ /* 0x0001e20000100800 */
[----:B------:R-:W-:Y:S02]  /*44e0*/  IMAD.SHL.U32 R7, R7, 0x10, RZ ;  /* 0x0000001007077824 */ /* 0x000fe400078e00ff */
[----:B----4-:R-:W-:-:S05]  /*44f0*/  HADD2.F32 R6, -RZ, R4.H0_H0 ;  /* 0x20000004ff067230 */ /* 0x010fca0000004100 */
[----:B------:R-:W-:-:S04]  /*4500*/  FMUL R6, R6, R16 ;  /* 0x0000001006067220 */ /* 0x000fc80000400000 */
[----:B---3--:R-:W-:Y:S01]  /*4510*/  FFMA R10, R10, R2, R6 ;  /* 0x000000020a0a7223 */ /* 0x008fe20000000006 */
[----:B--2---:R-:W-:Y:S02]  /*4520*/  IADD3 R6, P4, R7, R12, RZ ;  /* 0x0000000c07067210 */ /* 0x004fe40007f9e0ff */
[----:B------:R2:W5:Y:S04]  /*4530*/  LDL.LU.64 R12, [R1+0xa8] ;  /* 0x0000a800010c7983 */ /* 0x0005680000300a00 */
[----:B------:R-:W3:Y:S01]  /*4540*/  LDL R7, [R1+0x20] ;  /* 0x0000200001077983 */ /* 0x000ee20000100800 */
[----:B------:R-:W-:-:S03]  /*4550*/  F2FP.F16.F32.PACK_AB R9, RZ, R10 ;  /* 0x0000000aff09723e */ /* 0x000fc600000000ff */
[----:B------:R2:W5:Y:S01]  /*4560*/  LDL.LU R10, [R1+0xa0] ;  /* 0x0000a000010a7983 */ /* 0x0005620000300800 */
[----:B------:R-:W-:Y:S02]  /*4570*/  PRMT R8, R9, 0x7610, R8 ;  /* 0x0000761009087816 */ /* 0x000fe40000000008 */
[----:B0-----:R-:W-:Y:S01]  /*4580*/  PRMT R0, R4, 0x7610, R0 ;  /* 0x0000761004007816 */ /* 0x001fe20000000000 */
[----:B------:R2:W5:Y:S01]  /*4590*/  LDL.LU R9, [R1+0x9c] ;  /* 0x00009c0001097983 */ /* 0x0005620000300800 */
[----:B------:R-:W-:-:S03]  /*45a0*/  PRMT R5, R8, 0x7610, R5 ;  /* 0x0000761008057816 */ /* 0x000fc60000000005 */
[----:B------:R2:W5:Y:S01]  /*45b0*/  LDL.LU R8, [R1+0x98] ;  /* 0x0000980001087983 */ /* 0x0005620000300800 */
[----:B---3--:R-:W-:Y:S01]  /*45c0*/  IMAD.X R7, R7, 0x1, R15, P4 ;  /* 0x0000000107077824 */ /* 0x008fe200020e060f */
[----:B------:R-:W-:-:S04]  /*45d0*/  ISETP.GT.AND P4, PT, R3, 0x80, P2 ;  /* 0x000000800300780c */ /* 0x000fc80001784270 */
[----:B------:R-:W-:Y:S04]  /*45e0*/  STL.64 [R1+0x8], R6 ;  /* 0x0000080601007387 */ /* 0x000fe80000100a00 */
[----:B------:R0:W-:Y:S04]  /*45f0*/  @P5 STG.E.U16 desc[UR44][R6.64+0x2], R5 ;  /* 0x0000020506005986 */ /* 0x0001e8000c10152c */
[----:B0-----:R2:W5:Y:S04]  /*4600*/  LDL.LU.64 R6, [R1+0x90] ;  /* 0x0000900001067983 */ /* 0x0015680000300a00 */
[----:B------:R2:W5:Y:S04]  /*4610*/  LDL.LU R5, [R1+0x88] ;  /* 0x0000880001057983 */ /* 0x0005680000300800 */
[----:B------:R2:W5:Y:S04]  /*4620*/  LDL.LU R4, [R1+0x84] ;  /* 0x0000840001047983 */ /* 0x0005680000300800 */
[----:B------:R0:W-:Y:S04]  /*4630*/  STL.S16 [R1+0x38], R0 ;  /* 0x0000380001007387 */ /* 0x0001e80000100600 */
[----:B0-----:R2:W5:Y:S01]  /*4640*/  LDL.LU R0, [R1+0x80] ;  /* 0x0000800001007983 */ /* 0x0015620000300800 */
[----:B------:R-:W-:Y:S04]  /*4650*/  BSSY B1, `(.L_x_49) ;  /* 0x0000006000017945 */ /* 0x000fe80003800000 */
[----:B------:R-:W-:Y:S05]  /*4660*/  @!P4 BRA `(.L_x_50) ;  /* 0x000000000010c947 */ /* 0x000fea0003800000 */
[----:B-----5:R0:W-:Y:S04]  /*4670*/  STL [R1+0x80], R0 ;  /* 0x0000800001007387 */ /* 0x0201e80000100800 */
[----:B0-----:R-:W3:Y:S04]  /*4680*/  LDG.E.LTC128B.U16 R0, desc[UR44][R12.64+0x10] ;  /* 0x0000102c0c007981 */ /* 0x001ee8000c1e1520 */
[----:B---3--:R0:W-:Y:S04]  /*4690*/  STL [R1+0x38], R0 ;  /* 0x0000380001007387 */ /* 0x0081e80000100800 */
[----:B0-----:R0:W5:Y:S02]  /*46a0*/  LDL.LU R0, [R1+0x80] ;  /* 0x0000800001007983 */ /* 0x0011640000300800 */
.L_x_50:
[----:B------:R-:W-:Y:S05]  /*46b0*/  BSYNC B1 ;  /* 0x0000000000017941 */ /* 0x000fea0003800000 */
.L_x_49:
[----:B------:R-:W3:Y:S04]  /*46c0*/  LDL R232, [R1+0x38] ;  /* 0x0000380001e87983 */ /* 0x000ee80000100800 */
[----:B-----5:R4:W-:Y:S04]  /*46d0*/  STL [R1+0x90], R6 ;  /* 0x0000900601007387 */ /* 0x0209e80000100800 */
[----:B----4-:R-:W4:Y:S04]  /*46e0*/  LDL.LU R6, [R1+0x10] ;  /* 0x0000100001067983 */ /* 0x010f280000300800 */
[----:B------:R1:W-:Y:S04]  /*46f0*/  STL.64 [R1+0x88], R4 ;  /* 0x0000880401007387 */ /* 0x0003e80000100a00 */
[----:B-1----:R-:W2:Y:S04]  /*4700*/  LDL.LU.64 R4, [R1+0x28] ;  /* 0x0000280001047983 */ /* 0x002ea80000300a00 */
[----:B------:R1:W-:Y:S01]  /*4710*/  STL [R1+0x80], R0 ;  /* 0x0000800001007387 */ /* 0x0003e20000100800 */
[----:B---3--:R-:W-:-:S05]  /*4720*/  HADD2.F32 R232, -RZ, R232.H0_H0 ;  /* 0x200000e8ffe87230 */ /* 0x008fca0000004100 */
[----:B------:R-:W-:-:S04]  /*4730*/  FMUL R232, R232, R16 ;  /* 0x00000010e8e87220 */ /* 0x000fc80000400000 */
[----:B----4-:R-:W-:Y:S02]  /*4740*/  FFMA R232, R6, R2, R232 ;  /* 0x0000000206e87223 */ /* 0x010fe400000000e8 */
[----:B------:R3:W5:Y:S01]  /*4750*/  LDL.LU R6, [R1+0x90] ;  /* 0x0000900001067983 */ /* 0x0007620000300800 */
[----:B------:R-:W-:Y:S02]  /*4760*/  ISETP.GT.AND P5, PT, R3, 0x80, P1 ;  /* 0x000000800300780c */ /* 0x000fe40000fa4270 */
[----:B------:R-:W-:-:S04]  /*4770*/  F2FP.F16.F32.PACK_AB R232, RZ, R232 ;  /* 0x000000e8ffe8723e */ /* 0x000fc800000000ff */
[----:B-1----:R-:W-:Y:S01]  /*4780*/  PRMT R0, R232, 0x7610, R0 ;  /* 0x00007610e8007816 */ /* 0x002fe20000000000 */
[----:B--2---:R-:W-:Y:S02]  /*4790*/  @P4 IMAD.MOV.U32 R232, RZ, RZ, R4 ;  /* 0x000000ffffe84224 */ /* 0x004fe400078e0004 */
[----:B------:R3:W5:Y:S04]  /*47a0*/  LDL.LU.64 R4, [R1+0x88] ;  /* 0x0000880001047983 */ /* 0x0007680000300a00 */
[----:B------:R1:W-:Y:S04]  /*47b0*/  @P4 STG.E.U16 desc[UR44][R232.64+0x10], R0 ;  /* 0x00001000e8004986 */ /* 0x0003e8000c10152c */
[----:B-1----:R3:W5:Y:S04]  /*47c0*/  LDL.LU R0, [R1+0x80] ;  /* 0x0000800001007983 */ /* 0x0027680000300800 */
[----:B------:R-:W2:Y:S01]  /*47d0*/  LDL.LU R233, [R1+0x38] ;  /* 0x0000380001e97983 */ /* 0x000ea20000300800 */
[----:B------:R-:W-:Y:S01]  /*47e0*/  BSSY B1, `(.L_x_51) ;  /* 0x0000004000017945 */ /* 0x000fe20003800000 */
[----:B--2---:R-:W-:-:S03]  /*47f0*/  PRMT R232, R233, 0x7610, R232 ;  /* 0x00007610e9e87816 */ /* 0x004fc600000000e8 */
[----:B---3--:R-:W-:Y:S05]  /*4800*/  @!P5 BRA `(.L_x_52) ;  /* 0x000000000004d947 */ /* 0x008fea0003800000 */
[----:B------:R1:W5:Y:S02]  /*4810*/  LDG.E.LTC128B.U16 R232, desc[UR44][R12.64+0x12] ;  /* 0x0000122c0ce87981 */ /* 0x000364000c1e1520 */
.L_x_52:
[----:B------:R-:W-:Y:S05]  /*4820*/  BSYNC B1 ;  /* 0x0000000000017941 */ /* 0x000fea0003800000 */
.L_x_51:
[----:B-----5:R2:W-:Y:S04]  /*4830*/  STL [R1+0x80], R0 ;  /* 0x0000800001007387 */ /* 0x0205e80000100800 */
[----:B--2---:R-:W2:Y:S01]  /*4840*/  LDL.LU R0, [R1+0x14] ;  /* 0x0000140001007983 */ /* 0x004ea20000300800 */
[----:B------:R-:W-:-:S05]  /*4850*/  HADD2.F32 R233, -RZ, R232.H0_H0 ;  /* 0x200000e8ffe97230 */ /* 0x000fca0000004100 */
[----:B------:R-:W-:Y:S01]  /*4860*/  FMUL R233, R233, R16 ;  /* 0x00000010e9e97220 */ /* 0x000fe20000400000 */
[----:B------:R-:W-:-:S03]  /*4870*/  ISETP.GT.AND P4, PT, R3, 0x88, P2 ;  /* 0x000000880300780c */ /* 0x000fc60001784270 */
[----:B--2---:R-:W-:Y:S02]  /*4880*/  FFMA R233, R0, R2, R233 ;  /* 0x0000000200e97223 */ /* 0x004fe400000000e9 */
[----:B------:R2:W5:Y:S01]  /*4890*/  LDL.LU R0, [R1+0x80] ;  /* 0x0000800001007983 */ /* 0x0005620000300800 */
[----:B------:R-:W-:Y:S02]  /*48a0*/  BSSY B1, `(.L_x_53) ;  /* 0x0000005000017945 */ /* 0x000fe40003800000 */
[----:B------:R-:W-:-:S05]  /*48b0*/  F2FP.F16.F32.PACK_AB R233, RZ, R233 ;  /* 0x000000e9ffe9723e */ /* 0x000fca00000000ff */
[----:B------:R2:W-:Y:S01]  /*48c0*/  @P5 STG.E.U16 desc[UR44][R14.64+0x12], R233 ;  /* 0x000012e90e005986 */ /* 0x0005e2000c10152c */
[----:B------:R-:W-:Y:S05]  /*48d0*/  @!P4 BRA `(.L_x_54) ;  /* 0x000000000004c947 */ /* 0x000fea0003800000 */
[----:B------:R3:W5:Y:S02]  /*48e0*/  LDG.E.LTC128B.U16 R232, desc[UR44][R18.64+0x10] ;  /* 0x0000102c12e87981 */ /* 0x000764000c1e1520 */
.L_x_54:
[----:B------:R-:W-:Y:S05]  /*48f0*/  BSYNC B1 ;  /* 0x0000000000017941 */ /* 0x000fea0003800000 */
.L_x_53:
[----:B-----5:R4:W-:Y:S04]  /*4900*/  STL [R1+0x88], R0 ;  /* 0x0000880001007387 */ /* 0x0209e80000100800 */
[----:B----4-:R-:W4:Y:S04]  /*4910*/  LDL.LU R0, [R1+0x18] ;  /* 0x0000180001007983 */ /* 0x010f280000300800 */
[----:B------:R0:W-:Y:S04]  /*4920*/  STL.64 [R1+0x80], R4 ;  /* 0x0000800401007387 */ /* 0x0001e80000100a00 */
[----:B0-----:R-:W3:Y:S01]  /*4930*/  LDL.LU.64 R4, [R1+0x68] ;  /* 0x0000680001047983 */ /* 0x001ee20000300a00 */
[----:B--2---:R-:W-:-:S05]  /*4940*/  HADD2.F32 R233, -RZ, R232.H0_H0 ;  /* 0x200000e8ffe97230 */ /* 0x004fca0000004100 */
[----:B------:R-:W-:Y:S01]  /*4950*/  FMUL R233, R233, R16 ;  /* 0x00000010e9e97220 */ /* 0x000fe20000400000 */
[----:B------:R-:W-:Y:S01]  /*4960*/  ISETP.GT.AND P5, PT, R3, 0x88, P1 ;  /* 0x000000880300780c */ /* 0x000fe20000fa4270 */
[----:B------:R-:W-:Y:S02]  /*4970*/  BSSY B1, `(.L_x_55) ;  /* 0x000000a000017945 */ /* 0x000fe40003800000 */
[----:B----4-:R-:W-:Y:S02]  /*4980*/  FFMA R233, R0, R2, R233 ;  /* 0x0000000200e97223 */ /* 0x010fe400000000e9 */
[----:B------:R0:W5:Y:S03]  /*4990*/  LDL.LU R0, [R1+0x88] ;  /* 0x0000880001007983 */ /* 0x0001660000300800 */
[----:B------:R-:W-:-:S05]  /*49a0*/  F2FP.F16.F32.PACK_AB R233, RZ, R233 ;  /* 0x000000e9ffe9723e */ /* 0x000fca00000000ff */
[----:B---3--:R2:W-:Y:S04]  /*49b0*/  @P4 STG.E.U16 desc[UR44][R4.64+0x10], R233 ;  /* 0x000010e904004986 */ /* 0x0085e8000c10152c */
[----:B--2---:R0:W5:Y:S04]  /*49c0*/  LDL.LU.64 R4, [R1+0x80] ;  /* 0x0000800001047983 */ /* 0x0041680000300a00 */
[----:B------:R0:W-:Y:S01]  /*49d0*/  STL.S16 [R1+0x18], R232 ;  /* 0x000018e801007387 */ /* 0x0001e20000100600 */
[----:B------:R-:W-:Y:S05]  /*49e0*/  @!P5 BRA `(.L_x_56) ;  /* 0x000000000008d947 */ /* 0x000fea0003800000 */
[----:B0-----:R-:W2:Y:S04]  /*49f0*/  LDG.E.LTC128B.U16 R232, desc[UR44][R18.64+0x12] ;  /* 0x0000122c12e87981 */ /* 0x001ea8000c1e1520 */
[----:B--2---:R2:W-:Y:S02]  /*4a00*/  STL [R1+0x18], R232 ;  /* 0x000018e801007387 */ /* 0x0045e40000100800 */
.L_x_56:
[----:B------:R-:W-:Y:S05]  /*4a10*/  BSYNC B1 ;  /* 0x0000000000017941 */ /* 0x000fea0003800000 */
.L_x_55:
[----:B------:R-:W3:Y:S04]  /*4a20*/  LDL.LU R233, [R1+0x1c] ;  /* 0x00001c0001e97983 */ /* 0x000ee80000300800 */
[----:B------:R4:W-:Y:S04]  /*4a30*/  STL.64 [R1+0xc0], R26 ;  /* 0x0000c01a01007387 */ /* 0x0009e80000100a00 */
[----:B----4-:R-:W4:Y:S04]  /*4a40*/  LDL.LU.64 R26, [R1] ;  /* 0x00000000011a7983 */ /* 0x010f280000300a00 */
[----:B------:R0:W-:Y:S04]  /*4a50*/  STL.64 [R1+0xb8], R24 ;  /* 0x0000b81801007387 */ /* 0x0001e80000100a00 */
[----:B0-----:R-:W4:Y:S04]  /*4a60*/  LDL.64 R24, [R1+0x50] ;  /* 0x0000500001187983 */ /* 0x001f280000100a00 */
[----:B------:R0:W-:Y:S04]  /*4a70*/  STL.64 [R1+0xb0], R18 ;  /* 0x0000b01201007387 */ /* 0x0001e80000100a00 */
[----:B0-----:R-:W4:Y:S04]  /*4a80*/  LDL.64 R18, [R1+0x48] ;  /* 0x0000480001127983 */ /* 0x001f280000100a00 */
[----:B------:R-:W-:Y:S04]  /*4a90*/  STL [R1+0xac], R14 ;  /* 0x0000ac0e01007387 */ /* 0x000fe80000100800 */
[----:B------:R-:W-:Y:S04]  /*4aa0*/  STL [R1+0xa8], R11 ;  /* 0x0000a80b01007387 */ /* 0x000fe80000100800 */
[----:B------:R1:W-:Y:S04]  /*4ab0*/  STL.64 [R1+0xa0], R12 ;  /* 0x0000a00c01007387 */ /* 0x0003e80000100a00 */
[----:B-1----:R-:W4:Y:S04]  /*4ac0*/  LDL.LU.64 R12, [R1+0x8] ;  /* 0x00000800010c7983 */ /* 0x002f280000300a00 */
[----:B------:R0:W-:Y:S04]  /*4ad0*/  STL [R1+0x98], R10 ;  /* 0x0000980a01007387 */ /* 0x0001e80000100800 */
[----:B0-----:R-:W4:Y:S04]  /*4ae0*/  LDL R10, [R1+0x44] ;  /* 0x00004400010a7983 */ /* 0x001f280000100800 */
[----:B------:R0:W-:Y:S04]  /*4af0*/  STL.64 [R1+0x90], R8 ;  /* 0x0000900801007387 */ /* 0x0001e80000100a00 */
[----:B0-----:R-:W2:Y:S04]  /*4b00*/  LDL.LU R9, [R1+0x18] ;  /* 0x0000180001097983 */ /* 0x001ea80000300800 */
[----:B-----5:R0:W-:Y:S04]  /*4b10*/  STL [R1+0x88], R0 ;  /* 0x0000880001007387 */ /* 0x0201e80000100800 */
[----:B0-----:R-:W4:Y:S01]  /*4b20*/  LDL R0, [R1+0x40] ;  /* 0x0000400001007983 */ /* 0x001f220000100800 */
[----:B------:R-:W-:-:S03]  /*4b30*/  ISETP.GT.AND P4, PT, R3, 0x100, P0 ;  /* 0x000001000300780c */ /* 0x000fc60000784270 */
[----:B------:R0:W-:Y:S04]  /*4b40*/  STL.64 [R1+0x80], R4 ;  /* 0x0000800401007387 */ /* 0x0001e80000100a00 */
[----:B0-----:R-:W4:Y:S04]  /*4b50*/  LDL R4, [R1+0x60] ;  /* 0x0000600001047983 */ /* 0x001f280000100800 */
[----:B------:R-:W4:Y:S01]  /*4b60*/  LDL R5, [R1+0x58] ;  /* 0x0000580001057983 */ /* 0x000f220000100800 */
[----:B--2---:R-:W-:-:S05]  /*4b70*/  HADD2.F32 R232, -RZ, R9.H0_H0 ;  /* 0x20000009ffe87230 */ /* 0x004fca0000004100 */
[----:B------:R-:W-:-:S04]  /*4b80*/  FMUL R232, R232, R16 ;  /* 0x00000010e8e87220 */ /* 0x000fc80000400000 */
[----:B---3--:R-:W-:-:S05]  /*4b90*/  FFMA R232, R233, R2, R232 ;  /* 0x00000002e9e87223 */ /* 0x008fca00000000e8 */
[----:B------:R-:W-:Y:S01]  /*4ba0*/  F2FP.F16.F32.PACK_AB R232, RZ, R232 ;  /* 0x000000e8ffe8723e */ /* 0x000fe200000000ff */
[----:B----4-:R-:W-:-:S03]  /*4bb0*/  IMAD.MOV.U32 R233, RZ, RZ, R13 ;  /* 0x000000ffffe97224 */ /* 0x010fc600078e000d */
[----:B------:R-:W-:Y:S01]  /*4bc0*/  PRMT R11, R232, 0x7610, R11 ;  /* 0x00007610e80b7816 */ /* 0x000fe2000000000b */
[----:B------:R-:W-:Y:S02]  /*4bd0*/  IMAD.MOV.U32 R232, RZ, RZ, R12 ;  /* 0x000000ffffe87224 */ /* 0x000fe400078e000c */
[----:B------:R-:W-:-:S03]  /*4be0*/  IMAD.WIDE.U32 R26, R0, 0x78, R26 ;  /* 0x00000078001a7825 */ /* 0x000fc600078e001a */
[----:B------:R0:W-:Y:S01]  /*4bf0*/  @P5 STG.E.U16 desc[UR44][R232.64+0x12], R11 ;  /* 0x0000120be8005986 */ /* 0x0001e2000c10152c */
[----:B------:R-:W-:-:S03]  /*4c00*/  IMAD.IADD R12, R10, 0x1, R27 ;  /* 0x000000010a0c7824 */ /* 0x000fc600078e021b */
[----:B------:R1:W-:Y:S01]  /*4c10*/  STL.64 [R1+0x10], R26 ;  /* 0x0000101a01007387 */ /* 0x0003e20000100a00 */
[----:B0-----:R-:W-:-:S03]  /*4c20*/  IADD3 R11, P5, R24, R26, RZ ;  /* 0x0000001a180b7210 */ /* 0x001fc60007fbe0ff */
[----:B-1----:R0:W5:Y:S02]  /*4c30*/  LDL.LU.64 R26, [R1+0xc0] ;  /* 0x0000c000011a7983 */ /* 0x0021640000300a00 */
[----:B------:R-:W-:Y:S02]  /*4c40*/  IMAD.X R14, R12, 0x1, R19, P5 ;  /* 0x000000010c0e7824 */ /* 0x000fe400028e0613 */
[----:B------:R0:W5:Y:S04]  /*4c50*/  LDL.LU.64 R24, [R1+0xb8] ;  /* 0x0000b80001187983 */ /* 0x0001680000300a00 */
[----:B------:R1:W-:Y:S01]  /*4c60*/  STL [R1+0x2c], R12 ;  /* 0x00002c0c01007387 */ /* 0x0003e20000100800 */
[----:B------:R-:W-:-:S03]  /*4c70*/  PRMT R8, R9, 0x7610, R8 ;  /* 0x0000761009087816 */ /* 0x000fc60000000008 */
[----:B------:R0:W5:Y:S01]  /*4c80*/  LDL.LU.64 R18, [R1+0xb0] ;  /* 0x0000b00001127983 */ /* 0x0001620000300a00 */
[----:B-1----:R-:W-:-:S04]  /*4c90*/  LEA R12, P5, R11, R20, 0x1 ;  /* 0x000000140b0c7211 */ /* 0x002fc800078a08ff */
[----:B------:R-:W-:Y:S02]  /*4ca0*/  LEA.HI.X R13, R11, R21, R14, 0x1, P5 ;  /* 0x000000150b0d7211 */ /* 0x000fe400028f0c0e */
[----:B------:R0:W5:Y:S04]  /*4cb0*/  LDL.LU R14, [R1+0xac] ;  /* 0x0000ac00010e7983 */ /* 0x0001680000300800 */
[----:B------:R-:W2:Y:S04]  /*4cc0*/  @P4 LDG.E.LTC128B.U16 R8, desc[UR44][R12.64] ;  /* 0x0000002c0c084981 */ /* 0x000ea8000c1e1520 */
[----:B------:R0:W5:Y:S04]  /*4cd0*/  LDL.LU R11, [R1+0xa8] ;  /* 0x0000a800010b7983 */ /* 0x0001680000300800 */
[----:B------:R0:W5:Y:S01]  /*4ce0*/  LDL.LU.64 R12, [R1+0xa0] ;  /* 0x0000a000010c7983 */ /* 0x0001620000300a00 */
[----:B------:R-:W-:-:S03]  /*4cf0*/  USHF.L.U64.HI UR4, UR8, 0x9, UR9 ;  /* 0x0000000908047899 */ /* 0x000fc60008010209 */
[----:B--2---:R1:W-:Y:S02]  /*4d00*/  STL [R1+0x28], R8 ;  /* 0x0000280801007387 */ /* 0x0043e40000100800 */
[----:B-1----:R-:W-:-:S05]  /*4d10*/  HADD2.F32 R8, -RZ, R8.H0_H0 ;  /* 0x20000008ff087230 */ /* 0x002fca0000004100 */
[----:B------:R-:W-:-:S04]  /*4d20*/  FMUL R8, R8, R16 ;  /* 0x0000001008087220 */ /* 0x000fc80000400000 */
[----:B------:R-:W-:Y:S01]  /*4d30*/  FFMA R224, R224, R2, R8 ;  /* 0x00000002e0e07223 */ /* 0x000fe20000000008 */
[----:B------:R-:W-:-:S05]  /*4d40*/  IMAD.U32 R8, RZ, RZ, UR8 ;  /* 0x00000008ff087e24 */ /* 0x000fca000f8e00ff */
[----:B------:R-:W-:Y:S02]  /*4d50*/  LEA R8, P5, R8, R6, 0x9 ;  /* 0x0000000608087211 */ /* 0x000fe400078a48ff */
[----:B------:R-:W-:Y:S02]  /*4d60*/  F2FP.F16.F32.PACK_AB R224, RZ, R224 ;  /* 0x000000e0ffe0723e */ /* 0x000fe400000000ff */
[----:B------:R-:W-:-:S05]  /*4d70*/  IADD3.X R9, R7, UR4, RZ, P5, !PT ;  /* 0x0000000407097c10 */ /* 0x000fca000affe4ff */
[----:B------:R-:W-:Y:S04]  /*4d80*/  STL.64 [R1], R8 ;  /* 0x0000000801007387 */ /* 0x000fe80000100a00 */
[----:B------:R1:W-:Y:S04]  /*4d90*/  @P4 STG.E.U16 desc[UR44][R8.64], R224 ;  /* 0x000000e008004986 */ /* 0x0003e8000c10152c */
[----:B-1----:R-:W2:Y:S01]  /*4da0*/  LDL R224, [R1+0x5c] ;  /* 0x00005c0001e07983 */ /* 0x002ea20000100800 */
[----:B------:R-:W-:-:S03]  /*4db0*/  IMAD.WIDE.U32 R22, R0, 0x78, R22 ;  /* 0x0000007800167825 */ /* 0x000fc600078e0016 */
[----:B------:R-:W-:-:S04]  /*4dc0*/  IADD3 R8, P4, R234, R22, RZ ;  /* 0x00000016ea087210 */ /* 0x000fc80007f9e0ff */
[----:B------:R-:W-:Y:S02]  /*4dd0*/  IADD3.X R9, R235, R10, R23, P4, !PT ;  /* 0x0000000aeb097210 */ /* 0x000fe400027fe417 */
[----:B------:R0:W5:Y:S01]  /*4de0*/  LDL.LU R10, [R1+0x98] ;  /* 0x00009800010a7983 */ /* 0x0001620000300800 */
[----:B------:R-:W-:-:S03]  /*4df0*/  IMAD.WIDE.U32 R22, R17, R0, R8 ;  /* 0x0000000011167225 */ /* 0x000fc600078e0008 */
[----:B------:R-:W-:-:S04]  /*4e00*/  IADD3 R22, P4, R236, R22, RZ ;  /* 0x00000016ec167210 */ /* 0x000fc80007f9e0ff */
[----:B------:R-:W-:-:S03]  /*4e10*/  IADD3.X R23, R237, R4, R23, P4, !PT ;  /* 0x00000004ed177210 */ /* 0x000fc600027fe417 */
[----:B------:R-:W-:Y:S01]  /*4e20*/  IMAD.WIDE.U32 R4, R5, UR40, R22 ;  /* 0x0000002805047c25 */ /* 0x000fe2000f8e0016 */
[----:B------:R1:W-:Y:S02]  /*4e30*/  STL.64 [R1+0x18], R8 ;  /* 0x0000180801007387 */ /* 0x0003e40000100a00 */
[----:B------:R-:W-:Y:S02]  /*4e40*/  LEA R22, P4, R4, R20, 0x1 ;  /* 0x0000001404167211 */ /* 0x000fe400078808ff */
[----:B-1----:R0:W5:Y:S04]  /*4e50*/  LDL.LU.64 R8, [R1+0x90] ;  /* 0x0000900001087983 */ /* 0x0021680000300a00 */
[----:B------:R0:W5:Y:S01]  /*4e60*/  LDL.LU R0, [R1+0x88] ;  /* 0x0000880001007983 */ /* 0x0001620000300800 */
[----:B--2---:R-:W-:-:S05]  /*4e70*/  IMAD.IADD R23, R224, 0x1, R5 ;  /* 0x00000001e0177824 */ /* 0x004fca00078e0205 */
[----:B------:R-:W-:Y:S02]  /*4e80*/  LEA.HI.X R23, R4, R21, R23, 0x1, P4 ;  /* 0x0000001504177211 */ /* 0x000fe400020f0c17 */
[----:B------:R0:W5:Y:S01]  /*4e90*/  LDL.LU.64 R4, [R1+0x80] ;  /* 0x0000800001047983 */ /* 0x0001620000300a00 */
[----:B------:R-:W-:Y:S01]  /*4ea0*/  ISETP.GT.AND P4, PT, R3, 0x100, P3 ;  /* 0x000001000300780c */ /* 0x000fe20001f84270 */
[----:B------:R-:W-:-:S12]  /*4eb0*/  BSSY B1, `(.L_x_57) ;  /* 0x0000004000017945 */ /* 0x000fd80003800000 */
[----:B0-----:R-:W-:Y:S05]  /*4ec0*/  @!P4 BRA `(.L_x_58) ;  /* 0x000000000008c947 */ /* 0x001fea0003800000 */
[----:B------:R-:W2:Y:S04]  /*4ed0*/  LDG.E.LTC128B.U16 R224, desc[UR44][R22.64+0x2] ;  /* 0x0000022c16e07981 */ /* 0x000ea8000c1e1520 */
[----:B--2---:R0:W-:Y:S02]  /*4ee0*/  STL [R1+0x28], R224 ;  /* 0x000028e001007387 */ /* 0x0041e40000100800 */
.L_x_58:
[----:B------:R-:W-:Y:S05]  /*4ef0*/  BSYNC B1 ;  /* 0x0000000000017941 */ /* 0x000fea0003800000 */
.L_x_57:
[----:B-----5:R1:W-:Y:S04]  /*4f00*/  STL.64 [R1+0x98], R10 ;  /* 0x0000980a01007387 */ /* 0x0203e80000100a00 */
[----:B-1----:R-:W2:Y:S04]  /*4f10*/  LDL.64 R10, [R1+0x50] ;  /* 0x00005000010a7983 */ /* 0x002ea80000100a00 */
[----:B------:R1:W-:Y:S04]  /*4f20*/  STL [R1+0x94], R8 ;  /* 0x0000940801007387 */ /* 0x0003e80000100800 */
[----:B-1----:R-:W3:Y:S04]  /*4f30*/  LDL.LU R8, [R1+0x2c] ;  /* 0x00002c0001087983 */ /* 0x002ee80000300800 */
[----:B------:R-:W-:Y:S04]  /*4f40*/  STL [R1+0x90], R5 ;  /* 0x0000900501007387 */ /* 0x000fe80000100800 */
[----:B------:R1:W-:Y:S04]  /*4f50*/  STL.64 [R1+0x88], R6 ;  /* 0x0000880601007387 */ /* 0x0003e80000100a00 */
[----:B-1----:R-:W4:Y:S04]  /*4f60*/  LDL.64 R6, [R1+0x48] ;  /* 0x0000480001067983 */ /* 0x002f280000100a00 */
[----:B------:R1:W-:Y:S04]  /*4f70*/  STL [R1+0x84], R4 ;  /* 0x0000840401007387 */ /* 0x0003e80000100800 */
[----:B-1----:R-:W0:Y:S04]  /*4f80*/  LDL.LU R4, [R1+0x28] ;  /* 0x0000280001047983 */ /* 0x002e280000300800 */
[----:B------:R-:W-:Y:S01]  /*4f90*/  STL [R1+0x80], R0 ;  /* 0x0000800001007387 */ /* 0x000fe20000100800 */
[----:B0-----:R-:W-:-:S05]  /*4fa0*/  HADD2.F32 R224, -RZ, R4.H0_H0 ;  /* 0x20000004ffe07230 */ /* 0x001fca0000004100 */
[----:B------:R-:W-:-:S04]  /*4fb0*/  FMUL R224, R224, R16 ;  /* 0x00000010e0e07220 */ /* 0x000fc80000400000 */
[----:B------:R-:W-:-:S05]  /*4fc0*/  FFMA R224, R225, R2, R224 ;  /* 0x00000002e1e07223 */ /* 0x000fca00000000e0 */
[----:B------:R-:W-:-:S04]  /*4fd0*/  F2FP.F16.F32.PACK_AB R224, RZ, R224 ;  /* 0x000000e0ffe0723e */ /* 0x000fc800000000ff */
[----:B------:R-:W-:Y:S02]  /*4fe0*/  PRMT R5, R224, 0x7610, R5 ;  /* 0x00007610e0057816 */ /* 0x000fe40000000005 */
[----:B------:R-:W2:Y:S04]  /*4ff0*/  LDL.64 R224, [R1] ;  /* 0x0000000001e07983 */ /* 0x000ea80000100a00 */
[----:B--2---:R0:W-:Y:S04]  /*5000*/  @P4 STG.E.U16 desc[UR44][R224.64+0x2], R5 ;  /* 0x00000205e0004986 */ /* 0x0041e8000c10152c */
[----:B0-----:R-:W2:Y:S01]  /*5010*/  LDL.LU.64 R224, [R1+0x10] ;  /* 0x0000100001e07983 */ /* 0x001ea20000300a00 */
[----:B------:R-:W-:-:S02]  /*5020*/  PRMT R0, R4, 0x7610, R0 ;  /* 0x0000761004007816 */ /* 0x000fc40000000000 */
[----:B--2---:R-:W-:-:S04]  /*5030*/  IADD3 R224, P4, R234, R224, RZ ;  /* 0x000000e0eae07210 */ /* 0x004fc80007f9e0ff */
[----:B------:R-:W-:Y:S01]  /*5040*/  IADD3 R5, P5, R224, R10, RZ ;  /* 0x0000000ae0057210 */ /* 0x000fe20007fbe0ff */
[----:B---3--:R-:W-:Y:S01]  /*5050*/  IMAD.X R225, R8, 0x1, R235, P4 ;  /* 0x0000000108e17824 */ /* 0x008fe200020e06eb */
[----:B------:R0:W5:Y:S01]  /*5060*/  LDL.LU.64 R10, [R1+0x98] ;  /* 0x00009800010a7983 */ /* 0x0001620000300a00 */
[----:B------:R-:W-:Y:S02]  /*5070*/  ISETP.GT.AND P4, PT, R3, 0x108, P0 ;  /* 0x000001080300780c */ /* 0x000fe40000784270 */
[----:B----4-:R-:W-:Y:S01]  /*5080*/  IMAD.X R8, R225, 0x1, R7, P5 ;  /* 0x00000001e1087824 */ /* 0x010fe200028e0607 */
[----:B------:R-:W-:-:S04]  /*5090*/  LEA R6, P5, R5, R20, 0x1 ;  /* 0x0000001405067211 */ /* 0x000fc800078a08ff */
[----:B------:R-:W-:Y:S02]  /*50a0*/  LEA.HI.X R7, R5, R21, R8, 0x1, P5 ;  /* 0x0000001505077211 */ /* 0x000fe400028f0c08 */
[----:B------:R0:W5:Y:S04]  /*50b0*/  LDL.LU R8, [R1+0x94] ;  /* 0x0000940001087983 */ /* 0x0001680000300800 */
[----:B------:R0:W5:Y:S04]  /*50c0*/  LDL.LU R5, [R1+0x90] ;  /* 0x0000900001057983 */ /* 0x0001680000300800 */
[----:B------:R1:W-:Y:S04]  /*50d0*/  STL.64 [R1+0x8], R6 ;  /* 0x0000080601007387 */ /* 0x0003e80000100a00 */
[----:B-1----:R0:W5:Y:S04]  /*50e0*/  LDL.LU.64 R6, [R1+0x88] ;  /* 0x0000880001067983 */ /* 0x0021680000300a00 */
[----:B------:R0:W5:Y:S04]  /*50f0*/  LDL.LU R4, [R1+0x84] ;  /* 0x0000840001047983 */ /* 0x0001680000300800 */
[----:B------:R1:W-:Y:S04]  /*5100*/  STL.S16 [R1+0x68], R0 ;  /* 0x0000680001007387 */ /* 0x0003e80000100600 */
[----:B-1----:R0:W5:Y:S01]  /*5110*/  LDL.LU R0, [R1+0x80] ;  /* 0x0000800001007983 */ /* 0x0021620000300800 */
[----:B------:R-:W-:Y:S04]  /*5120*/  BSSY B1, `(.L_x_59) ;  /* 0x0000009000017945 */ /* 0x000fe80003800000 */
[----:B------:R-:W-:Y:S05]  /*5130*/  @!P4 BRA `(.L_x_60) ;  /* 0x00000000001cc947 */ /* 0x000fea0003800000 */
[----:B------:R1:W-:Y:S04]  /*5140*/  STL.64 [R1+0x88], R2 ;  /* 0x0000880201007387 */ /* 0x0003e80000100a00 */
[----:B-1----:R-:W2:Y:S04]  /*5150*/  LDL.LU.64 R2, [R1+0x8] ;  /* 0x0000080001027983 */ /* 0x002ea80000300a00 */
[----:B-----5:R2:W-:Y:S04]  /*5160*/  STL [R1+0x80], R0 ;  /* 0x0000800001007387 */ /* 0x0205e80000100800 */
[----:B--2---:R-:W2:Y:S04]  /*5170*/  LDG.E.LTC128B.U16 R0, desc[UR44][R2.64] ;  /* 0x0000002c02007981 */ /* 0x004ea8000c1e1520 */
[----:B------:R1:W5:Y:S04]  /*5180*/  LDL.LU.64 R2, [R1+0x88] ;  /* 0x0000880001027983 */ /* 0x0003680000300a00 */
[----:B--2---:R2:W-:Y:S04]  /*5190*/  STL [R1+0x68], R0 ;  /* 0x0000680001007387 */ /* 0x0045e80000100800 */
[----:B--2---:R1:W5:Y:S02]  /*51a0*/  LDL.LU R0, [R1+0x80] ;  /* 0x0000800001007983 */ /* 0x0043640000300800 */
.L_x_60:
[----:B------:R-:W-:Y:S05]  /*51b0*/  BSYNC B1 ;  /* 0x0000000000017941 */ /* 0x000fea0003800000 */
.L_x_59:
[----:B------:R2:W-:Y:S04]  /*51c0*/  STL.64 [R1+0xc0], R22 ;  /* 0x0000c01601007387 */ /* 0x0005e80000100a00 */
[----:B--2---:R-:W2:Y:S04]  /*51d0*/  LDL.64 R22, [R1] ;  /* 0x0000000001167983 */ /* 0x004ea80000100a00 */
[----:B------:R3:W-:Y:S04]  /*51e0*/  STL.64 [R1+0xb8], R18 ;  /* 0x0000b81201007387 */ /* 0x0007e80000100a00 */
[----:B---3--:R-:W3:Y:S04]  /*51f0*/  LDL.LU.64 R18, [R1+0x70] ;  /* 0x0000700001127983 */ /* 0x008ee80000300a00 */
[----:B------:R-:W-:Y:S04]  /*5200*/  STL.64 [R1+0xb0], R14 ;  /* 0x0000b00e01007387 */ /* 0x000fe80000100a00 */
[----:B------:R4:W-:Y:S04]  /*5210*/  STL.64 [R1+0xa8], R12 ;  /* 0x0000a80c01007387 */ /* 0x0009e80000100a00 */
[----:B----4-:R-:W4:Y:S04]  /*5220*/  LDL R12, [R1+0x60] ;  /* 0x00006000010c7983 */ /* 0x010f280000100800 */
[----:B------:R-:W4:Y:S04]  /*5230*/  LDL R13, [R1+0x58] ;  /* 0x00005800010d7983 */ /* 0x000f280000100800 */
[----:B-----5:R0:W-:Y:S04]  /*5240*/  STL.64 [R1+0xa0], R10 ;  /* 0x0000a00a01007387 */ /* 0x0201e80000100a00 */
[----:B0-----:R-:W4:Y:S04]  /*5250*/  LDL R10, [R1+0x20] ;  /* 0x00002000010a7983 */ /* 0x001f280000100800 */
[----:B------:R-:W3:Y:S04]  /*5260*/  LDL R11, [R1+0x40] ;  /* 0x00004000010b7983 */ /* 0x000ee80000100800 */
[----:B------:R0:W-:Y:S04]  /*5270*/  STL.64 [R1+0x98], R8 ;  /* 0x0000980801007387 */ /* 0x0001e80000100a00 */
[----:B0-----:R-:W4:Y:S04]  /*5280*/  LDL.64 R8, [R1+0x50] ;  /* 0x0000500001087983 */ /* 0x001f280000100a00 */
[----:B------:R0:W-:Y:S04]  /*5290*/  STL [R1+0x90], R5 ;  /* 0x0000900501007387 */ /* 0x0001e80000100800 */
[----:B0-----:R-:W4:Y:S04]  /*52a0*/  LDL R5, [R1+0x44] ;  /* 0x0000440001057983 */ /* 0x001f280000100800 */
[----:B------:R0:W-:Y:S04]  /*52b0*/  STL.64 [R1+0x88], R6 ;  /* 0x0000880601007387 */ /* 0x0001e80000100a00 */
[----:B0-----:R-:W4:Y:S04]  /*52c0*/  LDL.64 R6, [R1+0x48] ;  /* 0x0000480001067983 */ /* 0x001f280000100a00 */
[----:B------:R0:W-:Y:S04]  /*52d0*/  STL [R1+0x84], R4 ;  /* 0x0000840401007387 */ /* 0x0001e80000100800 */
[----:B0-----:R-:W4:Y:S04]  /*52e0*/  LDL R4, [R1+0x5c] ;  /* 0x00005c0001047983 */ /* 0x001f280000100800 */
[----:B------:R0:W-:Y:S04]  /*52f0*/  STL [R1+0x80], R0 ;  /* 0x0000800001007387 */ /* 0x0001e80000100800 */
[----:B0-----:R-:W2:Y:S01]  /*5300*/  LDL.LU R0, [R1+0x68] ;  /* 0x0000680001007983 */ /* 0x001ea20000300800 */
[----:B------:R-:W-:-:S04]  /*5310*/  IMAD.U32 R15, RZ, RZ, UR8 ;  /* 0x00000008ff0f7e24 */ /* 0x000fc8000f8e00ff */
[----:B------:R-:W-:Y:S01]  /*5320*/  IMAD.SHL.U32 R15, R15, 0x10, RZ ;  /* 0x000000100f0f7824 */ /* 0x000fe200078e00ff */
[----:B------:R-:W-:Y:S01]  /*5330*/  BSSY B1, `(.L_x_61) ;  /* 0x000002c000017945 */ /* 0x000fe20003800000 */
[----:B---3--:R-:W-:-:S04]  /*5340*/  IMAD.WIDE.U32 R18, R11, 0x78, R18 ;  /* 0x000000780b127825 */ /* 0x008fc800078e0012 */
[----:B--2---:R-:W-:-:S05]  /*5350*/  HADD2.F32 R14, -RZ, R0.H0_H0 ;  /* 0x20000000ff0e7230 */ /* 0x004fca0000004100 */
[----:B------:R-:W-:-:S04]  /*5360*/  FMUL R14, R14, R16 ;  /* 0x000000100e0e7220 */ /* 0x000fc80000400000 */
[----:B------:R-:W-:Y:S01]  /*5370*/  FFMA R226, R226, R2, R14 ;  /* 0x00000002e2e27223 */ /* 0x000fe2000000000e */
[----:B------:R-:W-:-:S04]  /*5380*/  IADD3 R14, P5, R22, R15, RZ ;  /* 0x0000000f160e7210 */ /* 0x000fc80007fbe0ff */
[----:B------:R-:W-:Y:S01]  /*5390*/  F2FP.F16.F32.PACK_AB R226, RZ, R226 ;  /* 0x000000e2ffe2723e */ /* 0x000fe200000000ff */
[----:B----4-:R-:W-:Y:S02]  /*53a0*/  IMAD.X R15, R23, 0x1, R10, P5 ;  /* 0x00000001170f7824 */ /* 0x010fe400028e060a */
[----:B------:R0:W5:Y:S04]  /*53b0*/  LDL.LU.64 R22, [R1+0xc0] ;  /* 0x0000c00001167983 */ /* 0x0001680000300a00 */
[----:B------:R-:W-:Y:S04]  /*53c0*/  STL.64 [R1+0x28], R14 ;  /* 0x0000280e01007387 */ /* 0x000fe80000100a00 */
[----:B------:R2:W-:Y:S02]  /*53d0*/  @P4 STG.E.U16 desc[UR44][R14.64], R226 ;  /* 0x000000e20e004986 */ /* 0x0005e4000c10152c */
[----:B--2---:R-:W-:-:S04]  /*53e0*/  IADD3 R14, P4, R234, R18, RZ ;  /* 0x00000012ea0e7210 */ /* 0x004fc80007f9e0ff */
[----:B------:R-:W-:-:S03]  /*53f0*/  IADD3.X R15, R235, R5, R19, P4, !PT ;  /* 0x00000005eb0f7210 */ /* 0x000fc600027fe413 */
[----:B------:R-:W-:Y:S02]  /*5400*/  IMAD.WIDE.U32 R18, R17, R11, R14 ;  /* 0x0000000b11127225 */ /* 0x000fe400078e000e */
[----:B------:R2:W-:Y:S02]  /*5410*/  STL.64 [R1+0x38], R14 ;  /* 0x0000380e01007387 */ /* 0x0005e40000100a00 */
[----:B--2---:R-:W-:-:S04]  /*5420*/  IADD3 R14, P4, R236, R18, RZ ;  /* 0x00000012ec0e7210 */ /* 0x004fc80007f9e0ff */
[----:B------:R-:W-:Y:S01]  /*5430*/  IADD3.X R15, R237, R12, R19, P4, !PT ;  /* 0x0000000ced0f7210 */ /* 0x000fe200027fe413 */
[----:B------:R-:W-:Y:S01]  /*5440*/  IMAD.WIDE.U32 R10, R11, 0x78, R224 ;  /* 0x000000780b0a7825 */ /* 0x000fe200078e00e0 */
[----:B------:R0:W5:Y:S03]  /*5450*/  LDL.LU.64 R18, [R1+0xb8] ;  /* 0x0000b80001127983 */ /* 0x0001660000300a00 */
[----:B------:R-:W-:Y:S02]  /*5460*/  IMAD.WIDE.U32 R12, R13, UR40, R14 ;  /* 0x000000280d0c7c25 */ /* 0x000fe4000f8e000e */
[----:B------:R0:W5:Y:S02]  /*5470*/  LDL.LU.64 R14, [R1+0xb0] ;  /* 0x0000b000010e7983 */ /* 0x0001640000300a00 */
[----:B------:R-:W-:Y:S01]  /*5480*/  IMAD.IADD R225, R4, 0x1, R13 ;  /* 0x0000000104e17824 */ /* 0x000fe200078e020d */
[----:B------:R-:W-:Y:S01]  /*5490*/  LEA R224, P4, R12, R20, 0x1 ;  /* 0x000000140ce07211 */ /* 0x000fe200078808ff */
[----:B------:R-:W-:-:S03]  /*54a0*/  IMAD.IADD R4, R5, 0x1, R11 ;  /* 0x0000000105047824 */ /* 0x000fc600078e020b */
[----:B------:R-:W-:Y:S02]  /*54b0*/  LEA.HI.X R225, R12, R21, R225, 0x1, P4 ;  /* 0x000000150ce17211 */ /* 0x000fe400020f0ce1 */
[----:B------:R-:W-:Y:S01]  /*54c0*/  IADD3 R5, P4, P5, R8, R10, R234 ;  /* 0x0000000a08057210 */ /* 0x000fe20007d9e0ea */
[----:B------:R0:W5:Y:S04]  /*54d0*/  LDL.LU.64 R12, [R1+0xa8] ;  /* 0x0000a800010c7983 */ /* 0x0001680000300a00 */
[----:B------:R2:W-:Y:S01]  /*54e0*/  STL.64 [R1+0x10], R10 ;  /* 0x0000100a01007387 */ /* 0x0005e20000100a00 */
[----:B------:R-:W-:-:S03]  /*54f0*/  PRMT R226, R0, 0x7610, R226 ;  /* 0x0000761000e27816 */ /* 0x000fc600000000e2 */
[----:B--2---:R0:W5:Y:S04]  /*5500*/  LDL.LU.64 R10, [R1+0xa0] ;  /* 0x0000a000010a7983 */ /* 0x0041680000300a00 */
[----:B------:R0:W5:Y:S04]  /*5510*/  LDL.LU.64 R8, [R1+0x98] ;  /* 0x0000980001087983 */ /* 0x0001680000300a00 */
[----:B------:R2:W-:Y:S04]  /*5520*/  STL [R1+0x6c], R5 ;  /* 0x00006c0501007387 */ /* 0x0005e80000100800 */
[----:B--2---:R0:W5:Y:S04]  /*5530*/  LDL.LU R5, [R1+0x90] ;  /* 0x0000900001057983 */ /* 0x0041680000300800 */
[----:B------:R2:W-:Y:S02]  /*5540*/  STL [R1+0xc], R4 ;  /* 0x00000c0401007387 */ /* 0x0005e40000100800 */
[----:B--2---:R-:W-:-:S02]  /*5550*/  IADD3.X R4, R7, R4, R235, P4, P5 ;  /* 0x0000000407047210 */ /* 0x004fc400027ea4eb */
[----:B------:R0:W5:Y:S04]  /*5560*/  LDL.LU.64 R6, [R1+0x88] ;  /* 0x0000880001067983 */ /* 0x0001680000300a00 */
[----:B------:R2:W-:Y:S01]  /*5570*/  STL [R1+0x70], R4 ;  /* 0x0000700401007387 */ /* 0x0005e20000100800 */
[----:B------:R-:W-:-:S03]  /*5580*/  ISETP.GT.AND P5, PT, R3, 0x108, P3 ;  /* 0x000001080300780c */ /* 0x000fc60001fa4270 */
[----:B--2---:R0:W5:Y:S04]  /*5590*/  LDL.LU R4, [R1+0x84] ;  /* 0x0000840001047983 */ /* 0x0041680000300800 */
[----:B------:R0:W5:Y:S04]  /*55a0*/  LDL.LU R0, [R1+0x80] ;  /* 0x0000800001007983 */ /* 0x0001680000300800 */
[----:B------:R0:W-:Y:S02]  /*55b0*/  STL.S16 [R1+0x8], R226 ;  /* 0x000008e201007387 */ /* 0x0001e40000100600 */
[----:B------:R-:W-:Y:S05]  /*55c0*/  @!P5 BRA `(.L_x_62) ;  /* 0x000000000008d947 */ /* 0x000fea0003800000 */
[----:B0-----:R-:W2:Y:S04]  /*55d0*/  LDG.E.LTC128B.U16 R226, desc[UR44][R224.64+0x2] ;  /* 0x0000022ce0e27981 */ /* 0x001ea8000c1e1520 */
[----:B--2---:R2:W-:Y:S02]  /*55e0*/  STL [R1+0x8], R226 ;  /* 0x000008e201007387 */ /* 0x0045e40000100800 */
.L_x_62:
[----:B------:R-:W-:Y:S05]  /*55f0*/  BSYNC B1 ;  /* 0x0000000000017941 */ /* 0x000fea0003800000 */
.L_x_61:
[----:B-----5:R3:W-:Y:S04]  /*5600*/  STL.64 [R1+0x90], R8 ;  /* 0x0000900801007387 */ /* 0x0207e80000100a00 */
[----:B---3--:R-:W3:Y:S04]  /*5610*/  LDL.64 R8, [R1] ;  /* 0x0000000001087983 */ /* 0x008ee80000100a00 */
[----:B------:R-:W-:Y:S04]  /*5620*/  STL [R1+0x8c], R6 ;  /* 0x00008c0601007387 */ /* 0x000fe80000100800 */
[----:B------:R-:W-:Y:S04]  /*5630*/  STL [R1+0x88], R5 ;  /* 0x0000880501007387 */ /* 0x000fe80000100800 */
[----:B------:R4:W-:Y:S04]  /*5640*/  STL [R1+0x84], R4 ;  /* 0x0000840401007387 */ /* 0x0009e80000100800 */
[----:B----4-:R-:W0:Y:S04]  /*5650*/  LDL.LU R4, [R1+0x8] ;  /* 0x0000080001047983 */ /* 0x010e280000300800 */
[----:B------:R4:W-:Y:S01]  /*5660*/  STL [R1+0x80], R0 ;  /* 0x0000800001007387 */ /* 0x0009e20000100800 */
[----:B0-2---:R-:W-:-:S05]  /*5670*/  HADD2.F32 R226, -RZ, R4.H0_H0 ;  /* 0x20000004ffe27230 */ /* 0x005fca0000004100 */
[----:B------:R-:W-:-:S04]  /*5680*/  FMUL R226, R226, R16 ;  /* 0x00000010e2e27220 */ /* 0x000fc80000400000 */
[----:B------:R-:W-:Y:S01]  /*5690*/  FFMA R227, R227, R2, R226 ;  /* 0x00000002e3e37223 */ /* 0x000fe200000000e2 */
[----:B------:R-:W-:-:S04]  /*56a0*/  IMAD.U32 R226, RZ, RZ, UR8 ;  /* 0x00000008ffe27e24 */ /* 0x000fc8000f8e00ff */
[----:B------:R-:W-:Y:S01]  /*56b0*/  F2FP.F16.F32.PACK_AB R227, RZ, R227 ;  /* 0x000000e3ffe3723e */ /* 0x000fe200000000ff */
[----:B------:R-:W-:-:S03]  /*56c0*/  IMAD.SHL.U32 R226, R226, 0x10, RZ ;  /* 0x00000010e2e27824 */ /* 0x000fc600078e00ff */
[----:B------:R-:W-:Y:S02]  /*56d0*/  PRMT R6, R227, 0x7610, R6 ;  /* 0x00007610e3067816 */ /* 0x000fe40000000006 */
[----:B------:R-:W2:Y:S01]  /*56e0*/  LDL R227, [R1+0x20] ;  /* 0x0000200001e37983 */ /* 0x000ea20000100800 */
[----:B---3--:R-:W-:Y:S02]  /*56f0*/  IADD3 R226, P4, R8, R226, RZ ;  /* 0x000000e208e27210 */ /* 0x008fe40007f9e0ff */
[----:B------:R-:W-:Y:S02]  /*5700*/  PRMT R5, R6, 0x7610, R5 ;  /* 0x0000761006057816 */ /* 0x000fe40000000005 */
[----:B----4-:R-:W-:Y:S01]  /*5710*/  PRMT R0, R4, 0x7610, R0 ;  /* 0x0000761004007816 */ /* 0x010fe20000000000 */
[----:B--2---:R-:W-:Y:S02]  /*5720*/  IMAD.X R227, R9, 0x1, R227, P4 ;  /* 0x0000000109e37824 */ /* 0x004fe400020e06e3 */
[----:B------:R0:W5:Y:S04]  /*5730*/  LDL.LU.64 R8, [R1+0x90] ;  /* 0x0000900001087983 */ /* 0x0001680000300a00 */
[----:B------:R0:W5:Y:S04]  /*5740*/  LDL.LU R6, [R1+0x8c] ;  /* 0x00008c0001067983 */ /* 0x0001680000300800 */
[----:B------:R2:W-:Y:S04]  /*5750*/  @P5 STG.E.U16 desc[UR44][R226.64+0x2], R5 ;  /* 0x00000205e2005986 */ /* 0x0005e8000c10152c */
[----:B--2---:R0:W5:Y:S04]  /*5760*/  LDL.LU R5, [R1+0x88] ;  /* 0x0000880001057983 */ /* 0x0041680000300800 */
[----:B------:R0:W5:Y:S04]  /*5770*/  LDL.LU R4, [R1+0x84] ;  /* 0x0000840001047983 */ /* 0x0001680000300800 */
[----:B------:R2:W-:Y:S04]  /*5780*/  STL.S16 [R1+0x8], R0 ;  /* 0x0000080001007387 */ /* 0x0005e80000100600 */
[----:B--2---:R0:W5:Y:S01]  /*5790*/  LDL.LU R0, [R1+0x80] ;  /* 0x0000800001007983 */ /* 0x0041620000300800 */
[----:B------:R-:W-:Y:S01]  /*57a0*/  ISETP.GT.AND P4, PT, R3, 0x100, P2 ;  /* 0x000001000300780c */ /* 0x000fe20001784270 */
[----:B------:R-:W-:-:S12]  /*57b0*/  BSSY B1, `(.L_x_63) ;  /* 0x0000006000017945 */ /* 0x000fd80003800000 */
[----:B0-----:R-:W-:Y:S05]  /*57c0*/  @!P4 BRA `(.L_x_64) ;  /* 0x000000000010c947 */ /* 0x001fea0003800000 */
[----:B-----5:R0:W-:Y:S04]  /*57d0*/  STL [R1+0x80], R0 ;  /* 0x0000800001007387 */ /* 0x0201e80000100800 */
[----:B0-----:R-:W2:Y:S04]  /*57e0*/  LDG.E.LTC128B.U16 R0, desc[UR44][R22.64+0x10] ;  /* 0x0000102c16007981 */ /* 0x001ea8000c1e1520 */
[----:B--2---:R0:W-:Y:S04]  /*57f0*/  STL [R1+0x8], R0 ;  /* 0x0000080001007387 */ /* 0x0041e80000100800 */
[----:B0-----:R0:W5:Y:S02]  /*5800*/  LDL.LU R0, [R1+0x80] ;  /* 0x0000800001007983 */ /* 0x0011640000300800 */
.L_x_64:
[----:B------:R-:W-:Y:S05]  /*5810*/  BSYNC B1 ;  /* 0x0000000000017941 */ /* 0x000fea0003800000 */
.L_x_63:
[----:B-----5:R-:W-:Y:S04]  /*5820*/  STL [R1+0x90], R6 ;  /* 0x0000900601007387 */ /* 0x020fe80000100800 */
[----:B------:R2:W-:Y:S04]  /*5830*/  STL.64 [R1+0x88], R4 ;  /* 0x0000880401007387 */ /* 0x0005e80000100a00 */
[----:B--2---:R-:W2:Y:S04]  /*5840*/  LDL.64 R4, [R1] ;  /* 0x0000000001047983 */ /* 0x004ea80000100a00 */
[----:B------:R3:W-:Y:S04]  /*5850*/  STL [R1+0x80], R0 ;  /* 0x0000800001007387 */ /* 0x0007e80000100800 */
[----:B---3--:R-:W3:Y:S02]  /*5860*/  LDL.LU R0, [R1+0x8] ;  /* 0x0000080001007983 */ /* 0x008ee40000300800 */
[----:B---3--:R-:W-:-:S05]  /*5870*/  HADD2.F32 R6, -RZ, R0.H0_H0 ;  /* 0x20000000ff067230 */ /* 0x008fca0000004100 */
[----:B------:R-:W-:-:S04]  /*5880*/  FMUL R6, R6, R16 ;  /* 0x0000001006067220 */ /* 0x000fc80000400000 */
[----:B------:R-:W-:Y:S02]  /*5890*/  FFMA R228, R228, R2, R6 ;  /* 0x00000002e4e47223 */ /* 0x000fe40000000006 */
[----:B------:R3:W5:Y:S01]  /*58a0*/  LDL.LU R6, [R1+0x90] ;  /* 0x0000900001067983 */ /* 0x0007620000300800 */
[----:B------:R-:W-:Y:S02]  /*58b0*/  ISETP.GT.AND P5, PT, R3, 0x100, P1 ;  /* 0x000001000300780c */ /* 0x000fe40000fa4270 */
[----:B------:R-:W-:-:S05]  /*58c0*/  F2FP.F16.F32.PACK_AB R228, RZ, R228 ;  /* 0x000000e4ffe4723e */ /* 0x000fca00000000ff */
[----:B--2---:R2:W-:Y:S04]  /*58d0*/  @P4 STG.E.U16 desc[UR44][R4.64+0x10], R228 ;  /* 0x000010e404004986 */ /* 0x0045e8000c10152c */
[----:B--2---:R3:W5:Y:S01]  /*58e0*/  LDL.LU.64 R4, [R1+0x88] ;  /* 0x0000880001047983 */ /* 0x0047620000300a00 */
[----:B------:R-:W-:-:S03]  /*58f0*/  PRMT R228, R0, 0x7610, R228 ;  /* 0x0000761000e47816 */ /* 0x000fc600000000e4 */
[----:B------:R3:W5:Y:S01]  /*5900*/  LDL.LU R0, [R1+0x80] ;  /* 0x0000800001007983 */ /* 0x0007620000300800 */
[----:B------:R-:W-:Y:S04]  /*5910*/  BSSY B1, `(.L_x_65) ;  /* 0x0000003000017945 */ /* 0x000fe80003800000 */
[----:B------:R-:W-:Y:S05]  /*5920*/  @!P5 BRA `(.L_x_66) ;  /* 0x000000000004d947 */ /* 0x000fea0003800000 */
[----:B------:R2:W5:Y:S02]  /*5930*/  LDG.E.LTC128B.U16 R228, desc[UR44][R22.64+0x12] ;  /* 0x0000122c16e47981 */ /* 0x000564000c1e1520 */
.L_x_66:
[----:B------:R-:W-:Y:S05]  /*5940*/  BSYNC B1 ;  /* 0x0000000000017941 */ /* 0x000fea0003800000 */
.L_x_65:
[----:B-----5:R-:W-:Y:S04]  /*5950*/  STL [R1+0x88], R0 ;  /* 0x0000880001007387 */ /* 0x020fe80000100800 */
[----:B------:R4:W-:Y:S04]  /*5960*/  STL.64 [R1+0x80], R4 ;  /* 0x0000800401007387 */ /* 0x0009e80000100a00 */
[----:B----4-:R-:W4:Y:S01]  /*5970*/  LDL.LU.64 R4, [R1] ;  /* 0x0000000001047983 */ /* 0x010f220000300a00 */
[----:B------:R-:W-:-:S05]  /*5980*/  HADD2.F32 R0, -RZ, R228.H0_H0 ;  /* 0x200000e4ff007230 */ /* 0x000fca0000004100 */
[----:B------:R-:W-:-:S04]  /*5990*/  FMUL R0, R0, R16 ;  /* 0x0000001000007220 */ /* 0x000fc80000400000 */
[----:B------:R-:W-:Y:S02]  /*59a0*/  FFMA R229, R229, R2, R0 ;  /* 0x00000002e5e57223 */ /* 0x000fe40000000000 */
[----:B------:R0:W5:Y:S01]  /*59b0*/  LDL.LU R0, [R1+0x88] ;  /* 0x0000880001007983 */ /* 0x0001620000300800 */
[----:B------:R-:W-:Y:S02]  /*59c0*/  ISETP.GT.AND P4, PT, R3, 0x108, P2 ;  /* 0x000001080300780c */ /* 0x000fe40001784270 */
[----:B------:R-:W-:-:S05]  /*59d0*/  F2FP.F16.F32.PACK_AB R229, RZ, R229 ;  /* 0x000000e5ffe5723e */ /* 0x000fca00000000ff */
[----:B----4-:R4:W-:Y:S04]  /*59e0*/  @P5 STG.E.U16 desc[UR44][R4.64+0x12], R229 ;  /* 0x000012e504005986 */ /* 0x0109e8000c10152c */
[----:B----4-:R0:W5:Y:S01]  /*59f0*/  LDL.LU.64 R4, [R1+0x80] ;  /* 0x0000800001047983 */ /* 0x0101620000300a00 */
[----:B------:R-:W-:Y:S04]  /*5a00*/  BSSY B1, `(.L_x_67) ;  /* 0x0000003000017945 */ /* 0x000fe80003800000 */
[----:B------:R-:W-:Y:S05]  /*5a10*/  @!P4 BRA `(.L_x_68) ;  /* 0x000000000004c947 */ /* 0x000fea0003800000 */
[----:B------:R4:W5:Y:S02]  /*5a20*/  LDG.E.LTC128B.U16 R228, desc[UR44][R224.64+0x10] ;  /* 0x0000102ce0e47981 */ /* 0x000964000c1e1520 */
.L_x_68:
[----:B------:R-:W-:Y:S05]  /*5a30*/  BSYNC B1 ;  /* 0x0000000000017941 */ /* 0x000fea0003800000 */
.L_x_67:
[----:B-----5:R0:W-:Y:S04]  /*5a40*/  STL.64 [R1+0x80], R4 ;  /* 0x0000800401007387 */ /* 0x0201e80000100a00 */
[----:B0-----:R-:W2:Y:S01]  /*5a50*/  LDL.LU.64 R4, [R1+0x28] ;  /* 0x0000280001047983 */ /* 0x001ea20000300a00 */
[----:B------:R-:W-:Y:S01]  /*5a60*/  HADD2.F32 R229, -RZ, R228.H0_H0 ;  /* 0x200000e4ffe57230 */ /* 0x000fe20000004100 */
[----:B------:R-:W-:-:S04]  /*5a70*/  ISETP.GT.AND P5, PT, R3, 0x108, P1 ;  /* 0x000001080300780c */ /* 0x000fc80000fa4270 */
[----:B------:R-:W-:-:S04]  /*5a80*/  FMUL R229, R229, R16 ;  /* 0x00000010e5e57220 */ /* 0x000fc80000400000 */
[----:B------:R-:W-:-:S05]  /*5a90*/  FFMA R229, R230, R2, R229 ;  /* 0x00000002e6e57223 */ /* 0x000fca00000000e5 */
[----:B------:R-:W-:-:S05]  /*5aa0*/  F2FP.F16.F32.PACK_AB R229, RZ, R229 ;  /* 0x000000e5ffe5723e */ /* 0x000fca00000000ff */
[----:B--2---:R0:W-:Y:S04]  /*5ab0*/  @P4 STG.E.U16 desc[UR44][R4.64+0x10], R229 ;  /* 0x000010e504004986 */ /* 0x0041e8000c10152c */
[----:B0-----:R0:W5:Y:S01]  /*5ac0*/  LDL.LU.64 R4, [R1+0x80] ;  /* 0x0000800001047983 */ /* 0x0011620000300a00 */
[----:B------:R-:W-:Y:S04]  /*5ad0*/  BSSY B1, `(.L_x_69) ;  /* 0x0000003000017945 */ /* 0x000fe80003800000 */
[----:B------:R-:W-:Y:S05]  /*5ae0*/  @!P5 BRA `(.L_x_70) ;  /* 0x000000000004d947 */ /* 0x000fea0003800000 */
[----:B------:R2:W5:Y:S02]  /*5af0*/  LDG.E.LTC128B.U16 R228, desc[UR44][R224.64+0x12] ;  /* 0x0000122ce0e47981 */ /* 0x000564000c1e1520 */
.L_x_70:
[----:B------:R-:W-:Y:S05]  /*5b00*/  BSYNC B1 ;  /* 0x0000000000017941 */ /* 0x000fea0003800000 */
.L_x_69:
[----:B------:R0:W-:Y:S04]  /*5b10*/  STL.64 [R1+0xa8], R18 ;  /* 0x0000a81201007387 */ /* 0x0001e80000100a00 */
[----:B0-----:R-:W3:Y:S04]  /*5b20*/  LDL.LU.64 R18, [R1+0x10] ;  /* 0x0000100001127983 */ /* 0x001ee80000300a00 */
[----:B------:R0:W-:Y:S04]  /*5b30*/  STL.64 [R1+0xa0], R14 ;  /* 0x0000a00e01007387 */ /* 0x0001e80000100a00 */
[----:B0-----:R-:W3:Y:S01]  /*5b40*/  LDL.LU.64 R14, [R1+0x50] ;  /* 0x00005000010e7983 */ /* 0x001ee20000300a00 */
[----:B-----5:R-:W-:-:S03]  /*5b50*/  HADD2.F32 R229, -RZ, R228.H0_H0 ;  /* 0x200000e4ffe57230 */ /* 0x020fc60000004100 */
[----:B------:R0:W-:Y:S02]  /*5b60*/  STL.64 [R1+0x98], R12 ;  /* 0x0000980c01007387 */ /* 0x0001e40000100a00 */
[----:B------:R-:W-:-:S04]  /*5b70*/  FMUL R229, R229, R16 ;  /* 0x00000010e5e57220 */ /* 0x000fc80000400000 */
[----:B------:R-:W-:-:S05]  /*5b80*/  FFMA R229, R231, R2, R229 ;  /* 0x00000002e7e57223 */ /* 0x000fca00000000e5 */
[----:B------:R-:W-:Y:S01]  /*5b90*/  F2FP.F16.F32.PACK_AB R229, RZ, R229 ;  /* 0x000000e5ffe5723e */ /* 0x000fe200000000ff */
[----:B0-----:R-:W4:Y:S04]  /*5ba0*/  LDL.LU.64 R12, [R1+0x48] ;  /* 0x00004800010c7983 */ /* 0x001f280000300a00 */
[----:B------:R0:W-:Y:S01]  /*5bb0*/  STL.64 [R1+0x90], R10 ;  /* 0x0000900a01007387 */ /* 0x0001e20000100a00 */
[----:B------:R-:W-:-:S05]  /*5bc0*/  PRMT R230, R229, 0x7610, R230 ;  /* 0x00007610e5e67816 */ /* 0x000fca00000000e6 */
[----:B------:R-:W-:Y:S04]  /*5bd0*/  @P5 STG.E.U16 desc[UR44][R226.64+0x12], R230 ;  /* 0x000012e6e2005986 */ /* 0x000fe8000c10152c */
[----:B0-----:R-:W2:Y:S04]  /*5be0*/  LDL.LU.64 R10, [R1+0x38] ;  /* 0x00003800010a7983 */ /* 0x001ea80000300a00 */
[----:B------:R0:W-:Y:S04]  /*5bf0*/  STL.64 [R1+0x88], R8 ;  /* 0x0000880801007387 */ /* 0x0001e80000100a00 */
[----:B0-----:R-:W2:Y:S04]  /*5c00*/  LDL R8, [R1+0x5c] ;  /* 0x00005c0001087983 */ /* 0x001ea80000100800 */
[----:B------:R-:W2:Y:S04]  /*5c10*/  LDL R9, [R1+0x40] ;  /* 0x0000400001097983 */ /* 0x000ea80000100800 */
[----:B------:R0:W-:Y:S04]  /*5c20*/  STL.64 [R1+0x80], R4 ;  /* 0x0000800401007387 */ /* 0x0001e80000100a00 */
[----:B------:R-:W2:Y:S04]  /*5c30*/  LDL R231, [R1+0x60] ;  /* 0x0000600001e77983 */ /* 0x000ea80000100800 */
[----:B0-----:R-:W2:Y:S01]  /*5c40*/  LDL R4, [R1+0x58] ;  /* 0x0000580001047983 */ /* 0x001ea20000100800 */
[----:B---3--:R-:W-:-:S03]  /*5c50*/  IADD3 R229, P4, R14, R18, RZ ;  /* 0x000000120ee57210 */ /* 0x008fc60007f9e0ff */
[----:B------:R-:W5:Y:S04]  /*5c60*/  LDL.LU.64 R18, [R1+0xa8] ;  /* 0x0000a80001127983 */ /* 0x000f680000300a00 */
[----:B------:R-:W5:Y:S04]  /*5c70*/  LDL.LU.64 R14, [R1+0xa0] ;  /* 0x0000a000010e7983 */ /* 0x000f680000300a00 */
[----:B------:R-:W4:Y:S01]  /*5c80*/  LDL.LU R227, [R1+0xc] ;  /* 0x00000c0001e37983 */ /* 0x000f220000300800 */
[----:B------:R-:W-:Y:S02]  /*5c90*/  ISETP.GT.AND P5, PT, R3, 0x180, P0 ;  /* 0x000001800300780c */ /* 0x000fe400007a4270 */
[----:B------:R-:W-:Y:S01]  /*5ca0*/  PRMT R230, R228, 0x7610, R230 ;  /* 0x00007610e4e67816 */ /* 0x000fe200000000e6 */
[----:B----4-:R-:W-:Y:S01]  /*5cb0*/  IMAD.X R227, R227, 0x1, R13, P4 ;  /* 0x00000001e3e37824 */ /* 0x010fe200020e060d */
[C---:B------:R-:W-:Y:S01]  /*5cc0*/  LEA R226, P4, R229.reuse, R20, 0x1 ;  /* 0x00000014e5e27211 */ /* 0x040fe200078808ff */
[----:B------:R-:W5:Y:S03]  /*5cd0*/  LDL.LU.64 R12, [R1+0x98] ;  /* 0x00009800010c7983 */ /* 0x000f660000300a00 */
[----:B------:R-:W-:-:S02]  /*5ce0*/  LEA.HI.X R227, R229, R21, R227, 0x1, P4 ;  /* 0x00000015e5e37211 */ /* 0x000fc400020f0ce3 */
[----:B------:R-:W3:Y:S04]  /*5cf0*/  LDL R229, [R1+0x44] ;  /* 0x0000440001e57983 */ /* 0x000ee80000100800 */
[----:B------:R2:W4:Y:S04]  /*5d00*/  @P5 LDG.E.LTC128B.U16 R230, desc[UR44][R226.64] ;  /* 0x0000002ce2e65981 */ /* 0x000528000c1e1520 */
[----:B------:R-:W2:Y:S01]  /*5d10*/  LDL.LU.64 R226, [R1+0x18] ;  /* 0x0000180001e27983 */ /* 0x000ea20000300a00 */
[----:B------:R-:W-:Y:S01]  /*5d20*/  UIMAD UR4, UR9, 0x300, URZ ;  /* 0x00000300090478a4 */ /* 0x000fe2000f8e023f */
[----:B--2---:R-:W-:-:S03]  /*5d30*/  IMAD.WIDE.U32 R226, R9, 0x78, R226 ;  /* 0x0000007809e27825 */ /* 0x004fc600078e00e2 */
[----:B------:R-:W-:-:S04]  /*5d40*/  IADD3 R226, P4, R234, R226, RZ ;  /* 0x000000e2eae27210 */ /* 0x000fc80007f9e0ff */
[----:B---3--:R-:W-:-:S03]  /*5d50*/  IADD3.X R227, R235, R229, R227, P4, !PT ;  /* 0x000000e5ebe37210 */ /* 0x008fc600027fe4e3 */
[----:B------:R-:W-:-:S03]  /*5d60*/  IMAD.WIDE.U32 R226, R17, R9, R226 ;  /* 0x0000000911e27225 */ /* 0x000fc600078e00e2 */
[----:B------:R-:W-:Y:S01]  /*5d70*/  IADD3 R228, P4, R236, R226, RZ ;  /* 0x000000e2ece47210 */ /* 0x000fe20007f9e0ff */
[----:B----4-:R-:W-:-:S03]  /*5d80*/  HADD2.F32 R226, -RZ, R230.H0_H0 ;  /* 0x200000e6ffe27230 */ /* 0x010fc60000004100 */
[----:B------:R-:W-:Y:S01]  /*5d90*/  IADD3.X R229, R237, R231, R227, P4, !PT ;  /* 0x000000e7ede57210 */ /* 0x000fe200027fe4e3 */
[----:B------:R0:W-:Y:S01]  /*5da0*/  STL [R1+0x10], R230 ;  /* 0x000010e601007387 */ /* 0x0001e20000100800 */
[----:B------:R-:W-:Y:S01]  /*5db0*/  FMUL R226, R226, R16 ;  /* 0x00000010e2e27220 */ /* 0x000fe20000400000 */
[----:B------:R-:W-:-:S04]  /*5dc0*/  IMAD.WIDE.U32 R228, R4, UR40, R228 ;  /* 0x0000002804e47c25 */ /* 0x000fc8000f8e00e4 */
[----:B------:R-:W-:Y:S01]  /*5dd0*/  FFMA R216, R216, R2, R226 ;  /* 0x00000002d8d87223 */ /* 0x000fe200000000e2 */
[----:B------:R-:W-:Y:S02]  /*5de0*/  IMAD.IADD R227, R8, 0x1, R229 ;  /* 0x0000000108e37824 */ /* 0x000fe400078e02e5 */
[----:B0-----:R-:W-:Y:S01]  /*5df0*/  IMAD.U32 R230, RZ, RZ, UR8 ;  /* 0x00000008ffe67e24 */ /* 0x001fe2000f8e00ff */
[----:B------:R-:W-:-:S03]  /*5e00*/  LEA R226, P4, R228, R20, 0x1 ;  /* 0x00000014e4e27211 */ /* 0x000fc600078808ff */
[----:B------:R-:W-:Y:S01]  /*5e10*/  IMAD.WIDE.U32 R230, R230, 0x300, R6 ;  /* 0x00000300e6e67825 */ /* 0x000fe200078e0006 */
[----:B------:R-:W-:Y:S02]  /*5e20*/  LEA.HI.X R227, R228, R21, R227, 0x1, P4 ;  /* 0x00000015e4e37211 */ /* 0x000fe400020f0ce3 */
[----:B------:R-:W-:Y:S01]  /*5e30*/  F2FP.F16.F32.PACK_AB R216, RZ, R216 ;  /* 0x000000d8ffd8723e */ /* 0x000fe200000000ff */
[----:B------:R-:W-:Y:S02]  /*5e40*/  VIADD R229, R231, UR4 ;  /* 0x00000004e7e57c36 */ /* 0x000fe40008000000 */
[----:B------:R-:W-:Y:S02]  /*5e50*/  @P5 IMAD.MOV.U32 R228, RZ, RZ, R230 ;  /* 0x000000ffffe45224 */ /* 0x000fe400078e00e6 */
[----:B------:R-:W-:Y:S02]  /*5e60*/  IMAD.WIDE.U32 R8, R9, 0x78, R10 ;  /* 0x0000007809087825 */ /* 0x000fe400078e000a */
[----:B------:R0:W5:Y:S04]  /*5e70*/  LDL.LU.64 R10, [R1+0x90] ;  /* 0x00009000010a7983 */ /* 0x0001680000300a00 */
[----:B------:R2:W-:Y:S01]  /*5e80*/  @P5 STG.E.U16 desc[UR44][R228.64], R216 ;  /* 0x000000d8e4005986 */ /* 0x0005e2000c10152c */
[----:B------:R-:W-:-:S03]  /*5e90*/  IADD3 R4, P5, R234, R8, RZ ;  /* 0x00000008ea047210 */ /* 0x000fc60007fbe0ff */
[----:B------:R3:W-:Y:S04]  /*5ea0*/  STL.64 [R1+0x8], R8 ;  /* 0x0000080801007387 */ /* 0x0007e80000100a00 */
[----:B--2---:R0:W5:Y:S04]  /*5eb0*/  LDL R216, [R1+0x10] ;  /* 0x0000100001d87983 */ /* 0x0041680000100800 */
[----:B---3--:R0:W5:Y:S04]  /*5ec0*/  LDL.LU.64 R8, [R1+0x88] ;  /* 0x0000880001087983 */ /* 0x0081680000300a00 */
[----:B------:R2:W-:Y:S04]  /*5ed0*/  STL [R1], R4 ;  /* 0x0000000401007387 */ /* 0x0005e80000100800 */
[----:B--2---:R0:W5:Y:S01]  /*5ee0*/  LDL.LU.64 R4, [R1+0x80] ;  /* 0x0000800001047983 */ /* 0x0041620000300a00 */
[----:B------:R-:W-:Y:S01]  /*5ef0*/  ISETP.GT.AND P4, PT, R3, 0x180, P3 ;  /* 0x000001800300780c */ /* 0x000fe20001f84270 */
[----:B------:R-:W-:-:S12]  /*5f00*/  BSSY B1, `(.L_x_71) ;  /* 0x0000004000017945 */ /* 0x000fd80003800000 */
[----:B0-----:R-:W-:Y:S05]  /*5f10*/  @!P4 BRA `(.L_x_72) ;  /* 0x000000000008c947 */ /* 0x001fea0003800000 */
[----:B-----5:R-:W2:Y:S04]  /*5f20*/  LDG.E.LTC128B.U16 R216, desc[UR44][R226.64+0x2] ;  /* 0x0000022ce2d87981 */ /* 0x020ea8000c1e1520 */
[----:B--2---:R0:W-:Y:S02]  /*5f30*/  STL [R1+0x10], R216 ;  /* 0x000010d801007387 */ /* 0x0041e40000100800 */
.L_x_72:
[----:B------:R-:W-:Y:S05]  /*5f40*/  BSYNC B1 ;  /* 0x0000000000017941 */ /* 0x000fea0003800000 */
.L_x_71:
[----:B------:R2:W-:Y:S04]  /*5f50*/  STL.64 [R1+0x88], R6 ;  /* 0x0000880601007387 */ /* 0x0005e80000100a00 */
[----:B--2---:R-:W2:Y:S01]  /*5f60*/  LDL.LU.64 R6, [R1] ;  /* 0x0000000001067983 */ /* 0x004ea20000300a00 */
[----:B0----5:R-:W-:-:S03]  /*5f70*/  HADD2.F32 R216, -RZ, R216.H0_H0 ;  /* 0x200000d8ffd87230 */ /* 0x021fc60000004100 */
[----:B--2---:R-:W2:Y:S04]  /*5f80*/  LDL.LU R7, [R1+0x44] ;  /* 0x0000440001077983 */ /* 0x004ea80000300800 */
[----:B------:R0:W-:Y:S04]  /*5f90*/  STL.64 [R1+0x80], R4 ;  /* 0x0000800401007387 */ /* 0x0001e80000100a00 */
[----:B0-----:R-:W2:Y:S01]  /*5fa0*/  LDL.LU.64 R4, [R1+0x8] ;  /* 0x0000080001047983 */ /* 0x001ea20000300a00 */
[----:B------:R-:W-:-:S04]  /*5fb0*/  FMUL R216, R216, R16 ;  /* 0x00000010d8d87220 */ /* 0x000fc80000400000 */
[----:B------:R-:W-:Y:S01]  /*5fc0*/  FFMA R234, R217, R2, R216 ;  /* 0x00000002d9ea7223 */ /* 0x000fe200000000d8 */
[----:B--2---:R-:W-:Y:S02]  /*5fd0*/  IADD3.X R7, R235, R7, R5, P5, !PT ;  /* 0x00000007eb077210 */ /* 0x004fe40002ffe405 */
[----:B------:R-:W2:Y:S04]  /*5fe0*/  LDL.LU R235, [R1+0x6c] ;  /* 0x00006c0001eb7983 */ /* 0x000ea80000300800 */
[----:B------:R-:W3:Y:S04]  /*5ff0*/  LDL.LU R216, [R1+0x40] ;  /* 0x0000400001d87983 */ /* 0x000ee80000300800 */
[----:B------:R-:W4:Y:S01]  /*6000*/  LDL.LU R5, [R1+0x70] ;  /* 0x0000700001057983 */ /* 0x000f220000300800 */
[----:B--2---:R-:W-:Y:S01]  /*6010*/  LEA R4, P5, R235, R20, 0x1 ;  /* 0x00000014eb047211 */ /* 0x004fe200078a08ff */
[----:B---3--:R-:W-:-:S02]  /*6020*/  IMAD.WIDE.U32 R216, R17, R216, R6 ;  /* 0x000000d811d87225 */ /* 0x008fc400078e0006 */
[----:B------:R0:W5:Y:S01]  /*6030*/  LDL.LU.64 R6, [R1+0x88] ;  /* 0x0000880001067983 */ /* 0x0001620000300a00 */
[----:B----4-:R-:W-:-:S05]  /*6040*/  LEA.HI.X R5, R235, R21, R5, 0x1, P5 ;  /* 0x00000015eb057211 */ /* 0x010fca00028f0c05 */
[----:B------:R2:W-:Y:S04]  /*6050*/  STL.64 [R1+0x8], R4 ;  /* 0x0000080401007387 */ /* 0x0005e80000100a00 */
[----:B--2---:R0:W5:Y:S04]  /*6060*/  LDL.LU.64 R4, [R1+0x80] ;  /* 0x0000800001047983 */ /* 0x0041680000300a00 */
[----:B------:R-:W2:Y:S01]  /*6070*/  LDL.LU R235, [R1+0x60] ;  /* 0x0000600001eb7983 */ /* 0x000ea20000300800 */
[----:B------:R-:W-:Y:S02]  /*6080*/  F2FP.F16.F32.PACK_AB R17, RZ, R234 ;  /* 0x000000eaff11723e */ /* 0x000fe400000000ff */
[----:B------:R-:W-:Y:S01]  /*6090*/  IADD3 R234, P5, R236, R216, RZ ;  /* 0x000000d8ecea7210 */ /* 0x000fe20007fbe0ff */
[----:B------:R-:W-:Y:S01]  /*60a0*/  @P4 IMAD.MOV.U32 R216, RZ, RZ, R230 ;  /* 0x000000ffffd84224 */ /* 0x000fe200078e00e6 */
[----:B------:R-:W-:-:S02]  /*60b0*/  ISETP.GT.AND P0, PT, R3, 0x188, P0 ;  /* 0x000001880300780c */ /* 0x000fc40000704270 */
[----:B--2---:R-:W-:Y:S01]  /*60c0*/  IADD3.X R235, R237, R235, R217, P5, !PT ;  /* 0x000000ebedeb7210 */ /* 0x004fe20002ffe4d9 */
[----:B------:R-:W-:-:S05]  /*60d0*/  @P4 IMAD.MOV.U32 R217, RZ, RZ, R229 ;  /* 0x000000ffffd94224 */ /* 0x000fca00078e00e5 */
[----:B------:R2:W-:Y:S04]  /*60e0*/  @P4 STG.E.U16 desc[UR44][R216.64+0x2], R17 ;  /* 0x00000211d8004986 */ /* 0x0005e8000c10152c */
[----:B--2---:R-:W2:Y:S01]  /*60f0*/  LDL.LU R217, [R1+0x10] ;  /* 0x0000100001d97983 */ /* 0x004ea20000300800 */
[----:B------:R-:W-:Y:S01]  /*6100*/  BSSY B1, `(.L_x_73) ;  /* 0x0000005000017945 */ /* 0x000fe20003800000 */
[----:B--2---:R-:W-:-:S03]  /*6110*/  PRMT R17, R217, 0x7610, R17 ;  /* 0x00007610d9117816 */ /* 0x004fc60000000011 */
[----:B0-----:R-:W-:Y:S05]  /*6120*/  @!P0 BRA `(.L_x_74) ;  /* 0x0000000000088947 */ /* 0x001fea0003800000 */
[----:B------:R-:W2:Y:S04]  /*6130*/  LDL.LU.64 R216, [R1+0x8] ;  /* 0x0000080001d87983 */ /* 0x000ea80000300a00 */
[----:B--2---:R0:W5:Y:S02]  /*6140*/  LDG.E.LTC128B.U16 R17, desc[UR44][R216.64] ;  /* 0x0000002cd8117981 */ /* 0x004164000c1e1520 */
.L_x_74:
[----:B------:R-:W-:Y:S05]  /*6150*/  BSYNC B1 ;  /* 0x0000000000017941 */ /* 0x000fea0003800000 */
.L_x_73:
[----:B------:R2:W-:Y:S04]  /*6160*/  STL [R1+0x80], R0 ;  /* 0x0000800001007387 */ /* 0x0005e80000100800 */
[----:B--2---:R-:W2:Y:S04]  /*6170*/  LDL.LU R0, [R1+0x58] ;  /* 0x0000580001007983 */ /* 0x004ea80000300800 */
[----:B0-----:R-:W3:Y:S01]  /*6180*/  LDL.LU R217, [R1+0x5c] ;  /* 0x00005c0001d97983 */ /* 0x001ee20000300800 */
[----:B-----5:R-:W-:-:S05]  /*6190*/  HADD2.F32 R216, -RZ, R17.H0_H0 ;  /* 0x20000011ffd87230 */ /* 0x020fca0000004100 */
[----:B------:R-:W-:Y:S01]  /*61a0*/  FMUL R216, R216, R16 ;  /* 0x00000010d8d87220 */ /* 0x000fe20000400000 */
[----:B--2---:R-:W-:Y:S02]  /*61b0*/  IMAD.WIDE.U32 R234, R0, UR40, R234 ;  /* 0x0000002800ea7c25 */ /* 0x004fe4000f8e00ea */
[----:B------:R0:W5:Y:S02]  /*61c0*/  LDL.LU R0, [R1+0x80] ;  /* 0x0000800001007983 */ /* 0x0001640000300800 */
[----:B------:R-:W-:Y:S01]  /*61d0*/  FFMA R218, R218, R2, R216 ;  /* 0x00000002dada7223 */ /* 0x000fe200000000d8 */
[----:B---3--:R-:W-:Y:S01]  /*61e0*/  IMAD.IADD R217, R217, 0x1, R235 ;  /* 0x00000001d9d97824 */ /* 0x008fe200078e02eb */
[----:B------:R-:W-:Y:S01]  /*61f0*/  LEA R20, P5, R234, R20, 0x1 ;  /* 0x00000014ea147211 */ /* 0x000fe200078a08ff */
[----:B------:R-:W2:Y:S01]  /*6200*/  LDL R235, [R1+0x20] ;  /* 0x0000200001eb7983 */ /* 0x000ea20000100800 */
[----:B------:R-:W-:Y:S01]  /*6210*/  IMAD.U32 R216, RZ, RZ, UR8 ;  /* 0x00000008ffd87e24 */ /* 0x000fe2000f8e00ff */
[----:B------:R-:W-:-:S02]  /*6220*/  F2FP.F16.F32.PACK_AB R218, RZ, R218 ;  /* 0x000000daffda723e */ /* 0x000fc400000000ff */
[----:B------:R-:W-:Y:S01]  /*6230*/  LEA.HI.X R21, R234, R21, R217, 0x1, P5 ;  /* 0x00000015ea157211 */ /* 0x000fe200028f0cd9 */
[----:B------:R-:W-:-:S05]  /*6240*/  IMAD.SHL.U32 R216, R216, 0x10, RZ ;  /* 0x00000010d8d87824 */ /* 0x000fca00078e00ff */
[----:B------:R-:W-:Y:S02]  /*6250*/  IADD3 R216, P4, R216, R230, RZ ;  /* 0x000000e6d8d87210 */ /* 0x000fe40007f9e0ff */
[----:B------:R-:W-:Y:S01]  /*6260*/  ISETP.GT.AND P3, PT, R3, 0x188, P3 ;  /* 0x000001880300780c */ /* 0x000fe20001f64270 */
[----:B------:R-:W-:Y:S02]  /*6270*/  BSSY B1, `(.L_x_75) ;  /* 0x0000005000017945 */ /* 0x000fe40003800000 */
[----:B--2---:R-:W-:-:S05]  /*6280*/  IMAD.X R217, R229, 0x1, R235, P4 ;  /* 0x00000001e5d97824 */ /* 0x004fca00020e06eb */
[----:B------:R0:W-:Y:S05]  /*6290*/  @P0 STG.E.U16 desc[UR44][R216.64], R218 ;  /* 0x000000dad8000986 */ /* 0x0001ea000c10152c */
[----:B------:R-:W-:Y:S05]  /*62a0*/  @!P3 BRA `(.L_x_76) ;  /* 0x000000000004b947 */ /* 0x000fea0003800000 */
[----:B------:R2:W5:Y:S02]  /*62b0*/  LDG.E.LTC128B.U16 R17, desc[UR44][R20.64+0x2] ;  /* 0x0000022c14117981 */ /* 0x000564000c1e1520 */
.L_x_76:
[----:B------:R-:W-:Y:S05]  /*62c0*/  BSYNC B1 ;  /* 0x0000000000017941 */ /* 0x000fea0003800000 */
.L_x_75:
[----:B0----5:R-:W-:Y:S01]  /*62d0*/  HADD2.F32 R218, -RZ, R17.H0_H0 ;  /* 0x20000011ffda7230 */ /* 0x021fe20000004100 */
[----:B------:R-:W-:Y:S01]  /*62e0*/  ISETP.GT.AND P0, PT, R3, 0x180, P2 ;  /* 0x000001800300780c */ /* 0x000fe20001704270 */
[----:B------:R-:W-:Y:S03]  /*62f0*/  BSSY B1, `(.L_x_77) ;  /* 0x0000007000017945 */ /* 0x000fe60003800000 */
[----:B------:R-:W-:-:S04]  /*6300*/  FMUL R218, R218, R16 ;  /* 0x00000010dada7220 */ /* 0x000fc80000400000 */
[----:B------:R-:W-:-:S05]  /*6310*/  FFMA R218, R219, R2, R218 ;  /* 0x00000002dbda7223 */ /* 0x000fca00000000da */
[----:B------:R-:W-:-:S05]  /*6320*/  F2FP.F16.F32.PACK_AB R218, RZ, R218 ;  /* 0x000000daffda723e */ /* 0x000fca00000000ff */
[----:B------:R0:W-:Y:S01]  /*6330*/  @P3 STG.E.U16 desc[UR44][R216.64+0x2], R218 ;  /* 0x000002dad8003986 */ /* 0x0001e2000c10152c */
[----:B------:R-:W-:Y:S05]  /*6340*/  @!P0 BRA `(.L_x_78) ;  /* 0x0000000000048947 */ /* 0x000fea0003800000 */
[----:B------:R3:W5:Y:S02]  /*6350*/  LDG.E.LTC128B.U16 R17, desc[UR44][R226.64+0x10] ;  /* 0x0000102ce2117981 */ /* 0x000764000c1e1520 */
.L_x_78:
[----:B------:R-:W-:Y:S05]  /*6360*/  BSYNC B1 ;  /* 0x0000000000017941 */ /* 0x000fea0003800000 */
.L_x_77:
[----:B0----5:R-:W-:Y:S01]  /*6370*/  HADD2.F32 R218, -RZ, R17.H0_H0 ;  /* 0x20000011ffda7230 */ /* 0x021fe20000004100 */
[----:B------:R-:W-:Y:S01]  /*6380*/  ISETP.GT.AND P3, PT, R3, 0x180, P1 ;  /* 0x000001800300780c */ /* 0x000fe20000f64270 */
[----:B------:R-:W-:Y:S01]  /*6390*/  @P0 IMAD.MOV.U32 R219, RZ, RZ, R229 ;  /* 0x000000ffffdb0224 */ /* 0x000fe200078e00e5 */
[----:B------:R-:W-:Y:S02]  /*63a0*/  BSSY B1, `(.L_x_79) ;  /* 0x0000009000017945 */ /* 0x000fe40003800000 */
[----:B------:R-:W-:-:S04]  /*63b0*/  FMUL R218, R218, R16 ;  /* 0x00000010dada7220 */ /* 0x000fc80000400000 */
[----:B------:R-:W-:-:S05]  /*63c0*/  FFMA R218, R220, R2, R218 ;  /* 0x00000002dcda7223 */ /* 0x000fca00000000da */
[----:B------:R-:W-:-:S04]  /*63d0*/  F2FP.F16.F32.PACK_AB R218, RZ, R218 ;  /* 0x000000daffda723e */ /* 0x000fc800000000ff */
[----:B------:R-:W-:Y:S01]  /*63e0*/  PRMT R220, R218, 0x7610, R220 ;  /* 0x00007610dadc7816 */ /* 0x000fe200000000dc */
[----:B------:R-:W-:-:S05]  /*63f0*/  @P0 IMAD.MOV.U32 R218, RZ, RZ, R230 ;  /* 0x000000ffffda0224 */ /* 0x000fca00078e00e6 */
[----:B------:R0:W-:Y:S01]  /*6400*/  @P0 STG.E.U16 desc[UR44][R218.64+0x10], R220 ;  /* 0x000010dcda000986 */ /* 0x0001e2000c10152c */
[----:B------:R-:W-:Y:S05]  /*6410*/  @!P3 BRA `(.L_x_80) ;  /* 0x000000000004b947 */ /* 0x000fea0003800000 */
[----:B------:R4:W5:Y:S02]  /*6420*/  LDG.E.LTC128B.U16 R17, desc[UR44][R226.64+0x12] ;  /* 0x0000122ce2117981 */ /* 0x000964000c1e1520 */
.L_x_80:
[----:B------:R-:W-:Y:S05]  /*6430*/  BSYNC B1 ;  /* 0x0000000000017941 */ /* 0x000fea0003800000 */
.L_x_79:
[----:B0----5:R-:W-:Y:S01]  /*6440*/  HADD2.F32 R218, -RZ, R17.H0_H0 ;  /* 0x20000011ffda7230 */ /* 0x021fe20000004100 */
[----:B------:R-:W-:Y:S01]  /*6450*/  ISETP.GT.AND P2, PT, R3, 0x188, P2 ;  /* 0x000001880300780c */ /* 0x000fe20001744270 */
[----:B------:R-:W-:Y:S01]  /*6460*/  @P3 IMAD.MOV.U32 R228, RZ, RZ, R230 ;  /* 0x000000ffffe43224 */ /* 0x000fe200078e00e6 */
[----:B------:R-:W-:Y:S02]  /*6470*/  BSSY B1, `(.L_x_81) ;  /* 0x0000007000017945 */ /* 0x000fe40003800000 */
[----:B------:R-:W-:-:S04]  /*6480*/  FMUL R218, R218, R16 ;  /* 0x00000010dada7220 */ /* 0x000fc80000400000 */
[----:B------:R-:W-:-:S05]  /*6490*/  FFMA R218, R221, R2, R218 ;  /* 0x00000002ddda7223 */ /* 0x000fca00000000da */
[----:B------:R-:W-:-:S05]  /*64a0*/  F2FP.F16.F32.PACK_AB R218, RZ, R218 ;  /* 0x000000daffda723e */ /* 0x000fca00000000ff */
[----:B------:R0:W-:Y:S01]  /*64b0*/  @P3 STG.E.U16 desc[UR44][R228.64+0x12], R218 ;  /* 0x000012dae4003986 */ /* 0x0001e2000c10152c */
[----:B------:R-:W-:Y:S05]  /*64c0*/  @!P2 BRA `(.L_x_82) ;  /* 0x000000000004a947 */ /* 0x000fea0003800000 */
[----:B------:R0:W5:Y:S02]  /*64d0*/  LDG.E.LTC128B.U16 R17, desc[UR44][R20.64+0x10] ;  /* 0x0000102c14117981 */ /* 0x000164000c1e1520 */
.L_x_82:
[----:B------:R-:W-:Y:S05]  /*64e0*/  BSYNC B1 ;  /* 0x0000000000017941 */ /* 0x000fea0003800000 */
.L_x_81:
[----:B-----5:R-:W-:Y:S01]  /*64f0*/  HADD2.F32 R219, -RZ, R17.H0_H0 ;  /* 0x20000011ffdb7230 */ /* 0x020fe20000004100 */
        /* <DEDUP_REMOVED lines=8> */
.L_x_84:
[----:B------:R-:W-:Y:S05]  /*6580*/  BSYNC B1 ;  /* 0x0000000000017941 */ /* 0x000fea0003800000 */
.L_x_83:
[----:B0----5:R-:W-:Y:S01]  /*6590*/  HADD2.F32 R219, -RZ, R17.H0_H0 ;  /* 0x20000011ffdb7230 */ /* 0x021fe20000004100 */
[----:B------:R-:W-:Y:S01]  /*65a0*/  ISETP.GT.AND P3, PT, R0, 0x10, PT ;  /* 0x000000100000780c */ /* 0x000fe20003f64270 */
[----:B------:R-:W-:Y:S03]  /*65b0*/  BSSY B1, `(.L_x_85) ;  /* 0x0000008000017945 */ /* 0x000fe60003800000 */
[----:B------:R-:W-:Y:S01]  /*65c0*/  FMUL R218, R219, R16 ;  /* 0x00000010dbda7220 */ /* 0x000fe20000400000 */
[----:B------:R-:W-:-:S03]  /*65d0*/  ISETP.GT.AND P0, PT, R3, RZ, P3 ;  /* 0x000000ff0300720c */ /* 0x000fc60001f04270 */
[----:B------:R-:W-:-:S05]  /*65e0*/  FFMA R218, R223, R2, R218 ;  /* 0x00000002dfda7223 */ /* 0x000fca00000000da */
[----:B------:R-:W-:-:S05]  /*65f0*/  F2FP.F16.F32.PACK_AB R218, RZ, R218 ;  /* 0x000000daffda723e */ /* 0x000fca00000000ff */
[----:B------:R0:W-:Y:S01]  /*6600*/  @P1 STG.E.U16 desc[UR44][R216.64+0x12], R218 ;  /* 0x000012dad8001986 */ /* 0x0001e2000c10152c */
[----:B------:R-:W-:Y:S05]  /*6610*/  @!P0 BRA `(.L_x_86) ;  /* 0x0000000000048947 */ /* 0x000fea0003800000 */
[----:B------:R0:W5:Y:S02]  /*6620*/  LDG.E.LTC128B.U16 R17, desc[UR44][R4.64+0x20] ;  /* 0x0000202c04117981 */ /* 0x000164000c1e1520 */
.L_x_86:
[----:B------:R-:W-:Y:S05]  /*6630*/  BSYNC B1 ;  /* 0x0000000000017941 */ /* 0x000fea0003800000 */
.L_x_85:
        /* <DEDUP_REMOVED lines=10> */
.L_x_88:
[----:B------:R-:W-:Y:S05]  /*66e0*/  BSYNC B1 ;  /* 0x0000000000017941 */ /* 0x000fea0003800000 */
.L_x_87:
        /* <DEDUP_REMOVED lines=9> */
.L_x_90:
[----:B------:R-:W-:Y:S05]  /*6780*/  BSYNC B1 ;  /* 0x0000000000017941 */ /* 0x000fea0003800000 */
.L_x_89:
        /* <DEDUP_REMOVED lines=9> */
.L_x_92:
[----:B------:R-:W-:Y:S05]  /*6820*/  BSYNC B1 ;  /* 0x0000000000017941 */ /* 0x000fea0003800000 */
.L_x_91:
        /* <DEDUP_REMOVED lines=10> */
.L_x_94:
[----:B------:R-:W-:Y:S05]  /*68d0*/  BSYNC B1 ;  /* 0x0000000000017941 */ /* 0x000fea0003800000 */
.L_x_93:
[----:B-----5:R-:W-:Y:S01]  /*68e0*/  HADD2.F32 R209, -RZ, R17.H0_H0 ;  /* 0x20000011ffd17230 */ /* 0x020fe20000004100 */
        /* <DEDUP_REMOVED lines=9> */
.L_x_96:
[----:B------:R-:W-:Y:S05]  /*6980*/  BSYNC B1 ;  /* 0x0000000000017941 */ /* 0x000fea0003800000 */
.L_x_95:
        /* <DEDUP_REMOVED lines=9> */
.L_x_98:
[----:B------:R-:W-:Y:S05]  /*6a20*/  BSYNC B1 ;  /* 0x0000000000017941 */ /* 0x000fea0003800000 */
.L_x_97:
        /* <DEDUP_REMOVED lines=9> */
.L_x_100:
[----:B------:R-:W-:Y:S05]  /*6ac0*/  BSYNC B1 ;  /* 0x0000000000017941 */ /* 0x000fea0003800000 */
.L_x_99:
        /* <DEDUP_REMOVED lines=9> */
.L_x_102:
[----:B------:R-:W-:Y:S05]  /*6b60*/  BSYNC B1 ;  /* 0x0000000000017941 */ /* 0x000fea0003800000 */
.L_x_101:
        /* <DEDUP_REMOVED lines=9> */
.L_x_104:
[----:B------:R-:W-:Y:S05]  /*6c00*/  BSYNC B1 ;  /* 0x0000000000017941 */ /* 0x000fea0003800000 */
.L_x_103:
        /* <DEDUP_REMOVED lines=9> */
.L_x_106:
[----:B------:R-:W-:Y:S05]  /*6ca0*/  BSYNC B1 ;  /* 0x0000000000017941 */ /* 0x000fea0003800000 */
.L_x_105:
        /* <DEDUP_REMOVED lines=9> */
.L_x_108:
[----:B------:R-:W-:Y:S05]  /*6d40*/  BSYNC B1 ;  /* 0x0000000000017941 */ /* 0x000fea0003800000 */
.L_x_107:
        /* <DEDUP_REMOVED lines=9> */
.L_x_110:
[----:B------:R-:W-:Y:S05]  /*6de0*/  BSYNC B1 ;  /* 0x0000000000017941 */ /* 0x000fea0003800000 */
.L_x_109:
        /* <DEDUP_REMOVED lines=9> */
.L_x_112:
[----:B------:R-:W-:Y:S05]  /*6e80*/  BSYNC B1 ;  /* 0x0000000000017941 */ /* 0x000fea0003800000 */
.L_x_111:
        /* <DEDUP_REMOVED lines=9> */
.L_x_114:
[----:B------:R-:W-:Y:S05]  /*6f20*/  BSYNC B1 ;  /* 0x0000000000017941 */ /* 0x000fea0003800000 */
.L_x_113:
        /* <DEDUP_REMOVED lines=9> */
.L_x_116:
[----:B------:R-:W-:Y:S05]  /*6fc0*/  BSYNC B1 ;  /* 0x0000000000017941 */ /* 0x000fea0003800000 */
.L_x_115:
[----:B0----5:R-:W-:Y:S01]  /*6fd0*/  HADD2.F32 R201, -RZ, R17.H0_H0 ;  /* 0x20000011ffc97230 */ /* 0x021fe20000004100 */
[----:B------:R-:W2:Y:S01]  /*6fe0*/  LDL.LU.64 R208, [R1+0x30] ;  /* 0x0000300001d07983 */ /* 0x000ea20000300a00 */
[----:B------:R-:W-:Y:S02]  /*6ff0*/  ISETP.GT.AND P5, PT, R3, 0x100, P3 ;  /* 0x000001000300780c */ /* 0x000fe40001fa4270 */
[----:B------:R-:W-:Y:S01]  /*7000*/  PRMT R202, R17, 0x7610, R202 ;  /* 0x0000761011ca7816 */ /* 0x000fe200000000ca */
[----:B------:R-:W-:-:S04]  /*7010*/  FMUL R200, R201, R16 ;  /* 0x00000010c9c87220 */ /* 0x000fc80000400000 */
[----:B------:R-:W-:-:S05]  /*7020*/  FFMA R200, R207, R2, R200 ;  /* 0x00000002cfc87223 */ /* 0x000fca00000000c8 */
[----:B------:R-:W-:-:S04]  /*7030*/  F2FP.F16.F32.PACK_AB R200, RZ, R200 ;  /* 0x000000c8ffc8723e */ /* 0x000fc800000000ff */
[----:B------:R-:W-:-:S05]  /*7040*/  PRMT R204, R200, 0x7610, R204 ;  /* 0x00007610c8cc7816 */ /* 0x000fca00000000cc */
[----:B------:R0:W-:Y:S04]  /*7050*/  @P4 STG.E.U16 desc[UR44][R232.64+0x32], R204 ;  /* 0x000032cce8004986 */ /* 0x0001e8000c10152c */
[----:B------:R-:W3:Y:S01]  /*7060*/  @P5 LDG.E.LTC128B.U16 R202, desc[UR44][R22.64+0x20] ;  /* 0x0000202c16ca5981 */ /* 0x000ee2000c1e1520 */
[----:B------:R-:W-:Y:S01]  /*7070*/  IMAD.U32 R203, RZ, RZ, UR8 ;  /* 0x00000008ffcb7e24 */ /* 0x000fe2000f8e00ff */
[----:B------:R-:W-:Y:S01]  /*7080*/  BSSY B1, `(.L_x_117) ;  /* 0x000000f000017945 */ /* 0x000fe20003800000 */
[----:B------:R-:W-:Y:S02]  /*7090*/  IMAD.U32 R200, RZ, RZ, UR8 ;  /* 0x00000008ffc87e24 */ /* 0x000fe4000f8e00ff */
[----:B------:R-:W-:Y:S02]  /*70a0*/  IMAD.U32 R205, RZ, RZ, UR9 ;  /* 0x00000009ffcd7e24 */ /* 0x000fe4000f8e00ff */
[----:B------:R-:W-:-:S02]  /*70b0*/  IMAD.SHL.U32 R203, R203, 0x100, RZ ;  /* 0x00000100cbcb7824 */ /* 0x000fc400078e00ff */
[----:B---3--:R-:W-:-:S05]  /*70c0*/  HADD2.F32 R17, -RZ, R202.H0_H0 ;  /* 0x200000caff117230 */ /* 0x008fca0000004100 */
[----:B------:R-:W-:Y:S01]  /*70d0*/  FMUL R201, R17, R16 ;  /* 0x0000001011c97220 */ /* 0x000fe20000400000 */
[----:B------:R-:W-:Y:S02]  /*70e0*/  SHF.L.U64.HI R17, R200, 0x8, R205 ;  /* 0x00000008c8117819 */ /* 0x000fe400000102cd */
[----:B--2---:R-:W-:Y:S01]  /*70f0*/  IADD3 R200, P4, R203, R208, RZ ;  /* 0x000000d0cbc87210 */ /* 0x004fe20007f9e0ff */
[----:B------:R-:W-:-:S04]  /*7100*/  FFMA R192, R192, R2, R201 ;  /* 0x00000002c0c07223 */ /* 0x000fc800000000c9 */
[----:B------:R-:W-:Y:S01]  /*7110*/  IMAD.X R201, R17, 0x1, R15, P4 ;  /* 0x0000000111c97824 */ /* 0x000fe200020e060f */
[----:B------:R-:W-:Y:S02]  /*7120*/  F2FP.F16.F32.PACK_AB R192, RZ, R192 ;  /* 0x000000c0ffc0723e */ /* 0x000fe400000000ff */
[----:B------:R-:W-:-:S03]  /*7130*/  ISETP.GT.AND P4, PT, R3, 0x100, P2 ;  /* 0x000001000300780c */ /* 0x000fc60001784270 */
[----:B------:R0:W-:Y:S10]  /*7140*/  @P5 STG.E.U16 desc[UR44][R200.64+0x20], R192 ;  /* 0x000020c0c8005986 */ /* 0x0001f4000c10152c */
[----:B------:R-:W-:Y:S05]  /*7150*/  @!P4 BRA `(.L_x_118) ;  /* 0x000000000004c947 */ /* 0x000fea0003800000 */
[----:B------:R2:W5:Y:S02]  /*7160*/  LDG.E.LTC128B.U16 R202, desc[UR44][R22.64+0x22] ;  /* 0x0000222c16ca7981 */ /* 0x000564000c1e1520 */
.L_x_118:
[----:B------:R-:W-:Y:S05]  /*7170*/  BSYNC B1 ;  /* 0x0000000000017941 */ /* 0x000fea0003800000 */
.L_x_117:
[----:B-----5:R-:W-:Y:S01]  /*7180*/  HADD2.F32 R205, -RZ, R202.H0_H0 ;  /* 0x200000caffcd7230 */ /* 0x020fe20000004100 */
[----:B------:R-:W-:Y:S01]  /*7190*/  ISETP.GT.AND P5, PT, R3, 0x108, P3 ;  /* 0x000001080300780c */ /* 0x000fe20001fa4270 */
[----:B------:R-:W-:-:S03]  /*71a0*/  IMAD.U32 R207, RZ, RZ, UR8 ;  /* 0x00000008ffcf7e24 */ /* 0x000fc6000f8e00ff */
[----:B0-----:R-:W-:Y:S01]  /*71b0*/  FMUL R192, R205, R16 ;  /* 0x00000010cdc07220 */ /* 0x001fe20000400000 */
[----:B------:R-:W-:-:S03]  /*71c0*/  IMAD.SHL.U32 R207, R207, 0x10, RZ ;  /* 0x00000010cfcf7824 */ /* 0x000fc600078e00ff */
[----:B------:R-:W-:-:S05]  /*71d0*/  FFMA R192, R193, R2, R192 ;  /* 0x00000002c1c07223 */ /* 0x000fca00000000c0 */
[----:B------:R-:W-:-:S04]  /*71e0*/  F2FP.F16.F32.PACK_AB R192, RZ, R192 ;  /* 0x000000c0ffc0723e */ /* 0x000fc800000000ff */
[----:B------:R-:W-:-:S05]  /*71f0*/  PRMT R204, R192, 0x7610, R204 ;  /* 0x00007610c0cc7816 */ /* 0x000fca00000000cc */
[----:B------:R0:W-:Y:S04]  /*7200*/  @P4 STG.E.U16 desc[UR44][R200.64+0x22], R204 ;  /* 0x000022ccc8004986 */ /* 0x0001e8000c10152c */
[----:B------:R-:W3:Y:S01]  /*7210*/  @P5 LDG.E.LTC128B.U16 R202, desc[UR44][R224.64+0x20] ;  /* 0x0000202ce0ca5981 */ /* 0x000ee2000c1e1520 */
[----:B------:R-:W-:Y:S01]  /*7220*/  IADD3 R192, P4, R207, R200, RZ ;  /* 0x000000c8cfc07210 */ /* 0x000fe20007f9e0ff */
[----:B---3--:R-:W-:-:S05]  /*7230*/  HADD2.F32 R193, -RZ, R202.H0_H0 ;  /* 0x200000caffc17230 */ /* 0x008fca0000004100 */
[----:B------:R-:W-:-:S04]  /*7240*/  FMUL R193, R193, R16 ;  /* 0x00000010c1c17220 */ /* 0x000fc80000400000 */
[----:B------:R-:W-:Y:S01]  /*7250*/  FFMA R194, R194, R2, R193 ;  /* 0x00000002c2c27223 */ /* 0x000fe200000000c1 */
[----:B------:R-:W-:Y:S01]  /*7260*/  IMAD.X R193, R235, 0x1, R201, P4 ;  /* 0x00000001ebc17824 */ /* 0x000fe200020e06c9 */
[----:B------:R-:W-:-:S03]  /*7270*/  ISETP.GT.AND P4, PT, R3, 0x108, P2 ;  /* 0x000001080300780c */ /* 0x000fc60001784270 */
[----:B------:R-:W-:-:S04]  /*7280*/  F2FP.F16.F32.PACK_AB R194, RZ, R194 ;  /* 0x000000c2ffc2723e */ /* 0x000fc800000000ff */
[----:B------:R-:W-:-:S05]  /*7290*/  PRMT R206, R194, 0x7610, R206 ;  /* 0x00007610c2ce7816 */ /* 0x000fca00000000ce */
[----:B------:R3:W-:Y:S04]  /*72a0*/  @P5 STG.E.U16 desc[UR44][R192.64+0x20], R206 ;  /* 0x000020cec0005986 */ /* 0x0007e8000c10152c */
[----:B------:R-:W4:Y:S01]  /*72b0*/  @P4 LDG.E.LTC128B.U16 R202, desc[UR44][R224.64+0x22] ;  /* 0x0000222ce0ca4981 */ /* 0x000f22000c1e1520 */
[----:B------:R-:W-:Y:S01]  /*72c0*/  IADD3 R194, P5, R200, R207, RZ ;  /* 0x000000cfc8c27210 */ /* 0x000fe20007fbe0ff */
[----:B------:R-:W-:Y:S01]  /*72d0*/  BSSY B1, `(.L_x_119) ;  /* 0x000000a000017945 */ /* 0x000fe20003800000 */
[----:B----4-:R-:W-:-:S05]  /*72e0*/  HADD2.F32 R205, -RZ, R202.H0_H0 ;  /* 0x200000caffcd7230 */ /* 0x010fca0000004100 */
[----:B0-----:R-:W-:-:S04]  /*72f0*/  FMUL R204, R205, R16 ;  /* 0x00000010cdcc7220 */ /* 0x001fc80000400000 */
[----:B------:R-:W-:Y:S01]  /*7300*/  FFMA R204, R195, R2, R204 ;  /* 0x00000002c3cc7223 */ /* 0x000fe200000000cc */
[----:B------:R-:W-:Y:S01]  /*7310*/  IMAD.X R195, R201, 0x1, R235, P5 ;  /* 0x00000001c9c37824 */ /* 0x000fe200028e06eb */
[----:B------:R-:W-:-:S03]  /*7320*/  ISETP.GT.AND P5, PT, R3, 0x100, P1 ;  /* 0x000001000300780c */ /* 0x000fc60000fa4270 */
[----:B------:R-:W-:-:S05]  /*7330*/  F2FP.F16.F32.PACK_AB R204, RZ, R204 ;  /* 0x000000ccffcc723e */ /* 0x000fca00000000ff */
[----:B------:R3:W-:Y:S05]  /*7340*/  @P4 STG.E.U16 desc[UR44][R194.64+0x22], R204 ;  /* 0x000022ccc2004986 */ /* 0x0007ea000c10152c */
[----:B------:R-:W-:Y:S05]  /*7350*/  @!P5 BRA `(.L_x_120) ;  /* 0x000000000004d947 */ /* 0x000fea0003800000 */
[----:B------:R0:W5:Y:S02]  /*7360*/  LDG.E.LTC128B.U16 R202, desc[UR44][R22.64+0x30] ;  /* 0x0000302c16ca7981 */ /* 0x000164000c1e1520 */
.L_x_120:
[----:B------:R-:W-:Y:S05]  /*7370*/  BSYNC B1 ;  /* 0x0000000000017941 */ /* 0x000fea0003800000 */
.L_x_119:
[----:B---3-5:R-:W-:Y:S01]  /*7380*/  HADD2.F32 R195, -RZ, R202.H0_H0 ;  /* 0x200000caffc37230 */ /* 0x028fe20000004100 */
        /* <DEDUP_REMOVED lines=8> */
.L_x_122:
[----:B------:R-:W-:Y:S05]  /*7410*/  BSYNC B1 ;  /* 0x0000000000017941 */ /* 0x000fea0003800000 */
.L_x_121:
        /* <DEDUP_REMOVED lines=9> */
.L_x_124:
[----:B------:R-:W-:Y:S05]  /*74b0*/  BSYNC B1 ;  /* 0x0000000000017941 */ /* 0x000fea0003800000 */
.L_x_123:
        /* <DEDUP_REMOVED lines=9> */
.L_x_126:
[----:B------:R-:W-:Y:S05]  /*7550*/  BSYNC B1 ;  /* 0x0000000000017941 */ /* 0x000fea0003800000 */
.L_x_125:
[----:B0----5:R-:W-:Y:S01]  /*7560*/  HADD2.F32 R195, -RZ, R202.H0_H0 ;  /* 0x200000caffc37230 */ /* 0x021fe20000004100 */
[----:B------:R-:W-:Y:S01]  /*7570*/  ISETP.GT.AND P5, PT, R3, 0x180, P3 ;  /* 0x000001800300780c */ /* 0x000fe20001fa4270 */
[----:B------:R-:W-:Y:S03]  /*7580*/  BSSY B1, `(.L_x_127) ;  /* 0x0000007000017945 */ /* 0x000fe60003800000 */
[----:B---3--:R-:W-:-:S04]  /*7590*/  FMUL R194, R195, R16 ;  /* 0x00000010c3c27220 */ /* 0x008fc80000400000 */
[----:B------:R-:W-:-:S05]  /*75a0*/  FFMA R194, R199, R2, R194 ;  /* 0x00000002c7c27223 */ /* 0x000fca00000000c2 */
[----:B------:R-:W-:-:S05]  /*75b0*/  F2FP.F16.F32.PACK_AB R194, RZ, R194 ;  /* 0x000000c2ffc2723e */ /* 0x000fca00000000ff */
[----:B------:R0:W-:Y:S01]  /*75c0*/  @P4 STG.E.U16 desc[UR44][R192.64+0x32], R194 ;  /* 0x000032c2c0004986 */ /* 0x0001e2000c10152c */
[----:B------:R-:W-:Y:S05]  /*75d0*/  @!P5 BRA `(.L_x_128) ;  /* 0x000000000004d947 */ /* 0x000fea0003800000 */
[----:B------:R3:W5:Y:S02]  /*75e0*/  LDG.E.LTC128B.U16 R202, desc[UR44][R226.64+0x20] ;  /* 0x0000202ce2ca7981 */ /* 0x000764000c1e1520 */
.L_x_128:
[----:B------:R-:W-:Y:S05]  /*75f0*/  BSYNC B1 ;  /* 0x0000000000017941 */ /* 0x000fea0003800000 */
.L_x_127:
[----:B-----5:R-:W-:Y:S01]  /*7600*/  HADD2.F32 R195, -RZ, R202.H0_H0 ;  /* 0x200000caffc37230 */ /* 0x020fe20000004100 */
[----:B0-----:R-:W-:Y:S01]  /*7610*/  IADD3 R194, P4, R203, R200, RZ ;  /* 0x000000c8cbc27210 */ /* 0x001fe20007f9e0ff */
[----:B------:R-:W-:Y:S03]  /*7620*/  BSSY B1, `(.L_x_129) ;  /* 0x0000009000017945 */ /* 0x000fe60003800000 */
[----:B------:R-:W-:-:S04]  /*7630*/  FMUL R195, R195, R16 ;  /* 0x00000010c3c37220 */ /* 0x000fc80000400000 */
[----:B------:R-:W-:Y:S01]  /*7640*/  FFMA R184, R184, R2, R195 ;  /* 0x00000002b8b87223 */ /* 0x000fe200000000c3 */
[----:B------:R-:W-:Y:S01]  /*7650*/  IMAD.X R195, R17, 0x1, R201, P4 ;  /* 0x0000000111c37824 */ /* 0x000fe200020e06c9 */
[----:B------:R-:W-:-:S03]  /*7660*/  ISETP.GT.AND P4, PT, R3, 0x180, P2 ;  /* 0x000001800300780c */ /* 0x000fc60001784270 */
[----:B------:R-:W-:-:S05]  /*7670*/  F2FP.F16.F32.PACK_AB R184, RZ, R184 ;  /* 0x000000b8ffb8723e */ /* 0x000fca00000000ff */
[----:B------:R0:W-:Y:S05]  /*7680*/  @P5 STG.E.U16 desc[UR44][R194.64+0x20], R184 ;  /* 0x000020b8c2005986 */ /* 0x0001ea000c10152c */
[----:B------:R-:W-:Y:S05]  /*7690*/  @!P4 BRA `(.L_x_130) ;  /* 0x000000000004c947 */ /* 0x000fea0003800000 */
[----:B------:R0:W5:Y:S02]  /*76a0*/  LDG.E.LTC128B.U16 R202, desc[UR44][R226.64+0x22] ;  /* 0x0000222ce2ca7981 */ /* 0x000164000c1e1520 */
.L_x_130:
[----:B------:R-:W-:Y:S05]  /*76b0*/  BSYNC B1 ;  /* 0x0000000000017941 */ /* 0x000fea0003800000 */
.L_x_129:
[----:B-----5:R-:W-:Y:S01]  /*76c0*/  HADD2.F32 R197, -RZ, R202.H0_H0 ;  /* 0x200000caffc57230 */ /* 0x020fe20000004100 */
[----:B------:R-:W-:Y:S01]  /*76d0*/  ISETP.GT.AND P3, PT, R3, 0x188, P3 ;  /* 0x000001880300780c */ /* 0x000fe20001f64270 */
[----:B------:R-:W-:Y:S03]  /*76e0*/  BSSY B1, `(.L_x_131) ;  /* 0x0000007000017945 */ /* 0x000fe60003800000 */
[----:B0-----:R-:W-:-:S04]  /*76f0*/  FMUL R184, R197, R16 ;  /* 0x00000010c5b87220 */ /* 0x001fc80000400000 */
[----:B------:R-:W-:-:S05]  /*7700*/  FFMA R184, R185, R2, R184 ;  /* 0x00000002b9b87223 */ /* 0x000fca00000000b8 */
[----:B------:R-:W-:-:S05]  /*7710*/  F2FP.F16.F32.PACK_AB R184, RZ, R184 ;  /* 0x000000b8ffb8723e */ /* 0x000fca00000000ff */
[----:B------:R0:W-:Y:S01]  /*7720*/  @P4 STG.E.U16 desc[UR44][R194.64+0x22], R184 ;  /* 0x000022b8c2004986 */ /* 0x0001e2000c10152c */
[----:B------:R-:W-:Y:S05]  /*7730*/  @!P3 BRA `(.L_x_132) ;  /* 0x000000000004b947 */ /* 0x000fea0003800000 */
[----:B------:R0:W5:Y:S02]  /*7740*/  LDG.E.LTC128B.U16 R202, desc[UR44][R20.64+0x20] ;  /* 0x0000202c14ca7981 */ /* 0x000164000c1e1520 */
.L_x_132:
[----:B------:R-:W-:Y:S05]  /*7750*/  BSYNC B1 ;  /* 0x0000000000017941 */ /* 0x000fea0003800000 */
.L_x_131:
[----:B-----5:R-:W-:Y:S01]  /*7760*/  HADD2.F32 R185, -RZ, R202.H0_H0 ;  /* 0x200000caffb97230 */ /* 0x020fe20000004100 */
[----:B0-----:R-:W-:Y:S01]  /*7770*/  IADD3 R184, P4, R207, R194, RZ ;  /* 0x000000c2cfb87210 */ /* 0x001fe20007f9e0ff */
[----:B------:R-:W-:Y:S01]  /*7780*/  BSSY B1, `(.L_x_133) ;  /* 0x0000009000017945 */ /* 0x000fe20003800000 */
[----:B------:R-:W-:Y:S02]  /*7790*/  ISETP.GT.AND P2, PT, R3, 0x188, P2 ;  /* 0x000001880300780c */ /* 0x000fe40001744270 */
[----:B------:R-:W-:-:S04]  /*77a0*/  FMUL R185, R185, R16 ;  /* 0x00000010b9b97220 */ /* 0x000fc80000400000 */
[----:B------:R-:W-:-:S05]  /*77b0*/  FFMA R185, R186, R2, R185 ;  /* 0x00000002bab97223 */ /* 0x000fca00000000b9 */
[----:B------:R-:W-:Y:S01]  /*77c0*/  F2FP.F16.F32.PACK_AB R186, RZ, R185 ;  /* 0x000000b9ffba723e */ /* 0x000fe200000000ff */
[----:B------:R-:W-:-:S05]  /*77d0*/  IMAD.X R185, R235, 0x1, R195, P4 ;  /* 0x00000001ebb97824 */ /* 0x000fca00020e06c3 */
[----:B------:R0:W-:Y:S01]  /*77e0*/  @P3 STG.E.U16 desc[UR44][R184.64+0x20], R186 ;  /* 0x000020bab8003986 */ /* 0x0001e2000c10152c */
[----:B------:R-:W-:Y:S05]  /*77f0*/  @!P2 BRA `(.L_x_134) ;  /* 0x000000000004a947 */ /* 0x000fea0003800000 */
[----:B------:R0:W5:Y:S02]  /*7800*/  LDG.E.LTC128B.U16 R202, desc[UR44][R20.64+0x22] ;  /* 0x0000222c14ca7981 */ /* 0x000164000c1e1520 */
.L_x_134:
[----:B------:R-:W-:Y:S05]  /*7810*/  BSYNC B1 ;  /* 0x0000000000017941 */ /* 0x000fea0003800000 */
.L_x_133:
[----:B-----5:R-:W-:Y:S01]  /*7820*/  HADD2.F32 R197, -RZ, R202.H0_H0 ;  /* 0x200000caffc57230 */ /* 0x020fe20000004100 */
[----:B------:R-:W-:Y:S01]  /*7830*/  ISETP.GT.AND P3, PT, R3, 0x180, P1 ;  /* 0x000001800300780c */ /* 0x000fe20000f64270 */
[----:B------:R-:W-:Y:S03]  /*7840*/  BSSY B1, `(.L_x_135) ;  /* 0x0000009000017945 */ /* 0x000fe60003800000 */
[----:B0-----:R-:W-:-:S04]  /*7850*/  FMUL R186, R197, R16 ;  /* 0x00000010c5ba7220 */ /* 0x001fc80000400000 */
[----:B------:R-:W-:Y:S01]  /*7860*/  FFMA R187, R187, R2, R186 ;  /* 0x00000002bbbb7223 */ /* 0x000fe200000000ba */
[----:B------:R-:W-:-:S04]  /*7870*/  IADD3 R186, P4, P5, R207, R200, R203 ;  /* 0x000000c8cfba7210 */ /* 0x000fc80007d9e0cb */
[----:B------:R-:W-:Y:S02]  /*7880*/  F2FP.F16.F32.PACK_AB R196, RZ, R187 ;  /* 0x000000bbffc4723e */ /* 0x000fe400000000ff */
[----:B------:R-:W-:-:S05]  /*7890*/  IADD3.X R187, R235, R201, R17, P4, P5 ;  /* 0x000000c9ebbb7210 */ /* 0x000fca00027ea411 */
[----:B------:R0:W-:Y:S01]  /*78a0*/  @P2 STG.E.U16 desc[UR44][R186.64+0x22], R196 ;  /* 0x000022c4ba002986 */ /* 0x0001e2000c10152c */
[----:B------:R-:W-:Y:S05]  /*78b0*/  @!P3 BRA `(.L_x_136) ;  /* 0x000000000004b947 */ /* 0x000fea0003800000 */
[----:B------:R0:W5:Y:S02]  /*78c0*/  LDG.E.LTC128B.U16 R202, desc[UR44][R226.64+0x30] ;  /* 0x0000302ce2ca7981 */ /* 0x000164000c1e1520 */
.L_x_136:
[----:B------:R-:W-:Y:S05]  /*78d0*/  BSYNC B1 ;  /* 0x0000000000017941 */ /* 0x000fea0003800000 */
.L_x_135:
        /* <DEDUP_REMOVED lines=9> */
.L_x_138:
[----:B------:R-:W-:Y:S05]  /*7970*/  BSYNC B1 ;  /* 0x0000000000017941 */ /* 0x000fea0003800000 */
.L_x_137:
        /* <DEDUP_REMOVED lines=9> */
.L_x_140:
[----:B------:R-:W-:Y:S05]  /*7a10*/  BSYNC B1 ;  /* 0x0000000000017941 */ /* 0x000fea0003800000 */
.L_x_139:
        /* <DEDUP_REMOVED lines=9> */
.L_x_142:
[----:B------:R-:W-:Y:S05]  /*7ab0*/  BSYNC B1 ;  /* 0x0000000000017941 */ /* 0x000fea0003800000 */
.L_x_141:
        /* <DEDUP_REMOVED lines=10> */
.L_x_144:
[----:B------:R-:W-:Y:S05]  /*7b60*/  BSYNC B1 ;  /* 0x0000000000017941 */ /* 0x000fea0003800000 */
.L_x_143:
        /* <DEDUP_REMOVED lines=10> */
.L_x_146:
[----:B------:R-:W-:Y:S05]  /*7c10*/  BSYNC B1 ;  /* 0x0000000000017941 */ /* 0x000fea0003800000 */
.L_x_145:
        /* <DEDUP_REMOVED lines=9> */
.L_x_148:
[----:B------:R-:W-:Y:S05]  /*7cb0*/  BSYNC B1 ;  /* 0x0000000000017941 */ /* 0x000fea0003800000 */
.L_x_147:
        /* <DEDUP_REMOVED lines=9> */
.L_x_150:
[----:B------:R-:W-:Y:S05]  /*7d50*/  BSYNC B1 ;  /* 0x0000000000017941 */ /* 0x000fea0003800000 */
.L_x_149:
        /* <DEDUP_REMOVED lines=10> */
.L_x_152:
[----:B------:R-:W-:Y:S05]  /*7e00*/  BSYNC B1 ;  /* 0x0000000000017941 */ /* 0x000fea0003800000 */
.L_x_151:
        /* <DEDUP_REMOVED lines=10> */
.L_x_154:
[----:B------:R-:W-:Y:S05]  /*7eb0*/  BSYNC B1 ;  /* 0x0000000000017941 */ /* 0x000fea0003800000 */
.L_x_153:
        /* <DEDUP_REMOVED lines=9> */
.L_x_156:
[----:B------:R-:W-:Y:S05]  /*7f50*/  BSYNC B1 ;  /* 0x0000000000017941 */ /* 0x000fea0003800000 */
.L_x_155:
        /* <DEDUP_REMOVED lines=9> */
.L_x_158:
[----:B------:R-:W-:Y:S05]  /*7ff0*/  BSYNC B1 ;  /* 0x0000000000017941 */ /* 0x000fea0003800000 */
.L_x_157:
        /* <DEDUP_REMOVED lines=9> */
.L_x_160:
[----:B------:R-:W-:Y:S05]  /*8090*/  BSYNC B1 ;  /* 0x0000000000017941 */ /* 0x000fea0003800000 */
.L_x_159:
        /* <DEDUP_REMOVED lines=9> */
.L_x_162:
[----:B------:R-:W-:Y:S05]  /*8130*/  BSYNC B1 ;  /* 0x0000000000017941 */ /* 0x000fea0003800000 */
.L_x_161:
        /* <DEDUP_REMOVED lines=9> */
.L_x_164:
[----:B------:R-:W-:Y:S05]  /*81d0*/  BSYNC B1 ;  /* 0x0000000000017941 */ /* 0x000fea0003800000 */
.L_x_163:
        /* <DEDUP_REMOVED lines=9> */
.L_x_166:
[----:B------:R-:W-:Y:S05]  /*8270*/  BSYNC B1 ;  /* 0x0000000000017941 */ /* 0x000fea0003800000 */
.L_x_165:
        /* <DEDUP_REMOVED lines=9> */
.L_x_168:
[----:B------:R-:W-:Y:S05]  /*8310*/  BSYNC B1 ;  /* 0x0000000000017941 */ /* 0x000fea0003800000 */
.L_x_167:
        /* <DEDUP_REMOVED lines=9> */
.L_x_170:
[----:B------:R-:W-:Y:S05]  /*83b0*/  BSYNC B1 ;  /* 0x0000000000017941 */ /* 0x000fea0003800000 */
.L_x_169:
        /* <DEDUP_REMOVED lines=9> */
.L_x_172:
[----:B------:R-:W-:Y:S05]  /*8450*/  BSYNC B1 ;  /* 0x0000000000017941 */ /* 0x000fea0003800000 */
.L_x_171:
        /* <DEDUP_REMOVED lines=9> */
.L_x_174:
[----:B------:R-:W-:Y:S05]  /*84f0*/  BSYNC B1 ;  /* 0x0000000000017941 */ /* 0x000fea0003800000 */
.L_x_173:
        /* <DEDUP_REMOVED lines=9> */
.L_x_176:
[----:B------:R-:W-:Y:S05]  /*8590*/  BSYNC B1 ;  /* 0x0000000000017941 */ /* 0x000fea0003800000 */
.L_x_175:
        /* <DEDUP_REMOVED lines=9> */
.L_x_178:
[----:B------:R-:W-:Y:S05]  /*8630*/  BSYNC B1 ;  /* 0x0000000000017941 */ /* 0x000fea0003800000 */
.L_x_177:
        /* <DEDUP_REMOVED lines=9> */
.L_x_180:
[----:B------:R-:W-:Y:S05]  /*86d0*/  BSYNC B1 ;  /* 0x0000000000017941 */ /* 0x000fea0003800000 */
.L_x_179:
        /* <DEDUP_REMOVED lines=9> */
.L_x_182:
[----:B------:R-:W-:Y:S05]  /*8770*/  BSYNC B1 ;  /* 0x0000000000017941 */ /* 0x000fea0003800000 */
.L_x_181:
        /* <DEDUP_REMOVED lines=9> */
.L_x_184:
[----:B------:R-:W-:Y:S05]  /*8810*/  BSYNC B1 ;  /* 0x0000000000017941 */ /* 0x000fea0003800000 */
.L_x_183:
        /* <DEDUP_REMOVED lines=9> */
.L_x_186:
[----:B------:R-:W-:Y:S05]  /*88b0*/  BSYNC B1 ;  /* 0x0000000000017941 */ /* 0x000fea0003800000 */
.L_x_185:
        /* <DEDUP_REMOVED lines=9> */
.L_x_188:
[----:B------:R-:W-:Y:S05]  /*8950*/  BSYNC B1 ;  /* 0x0000000000017941 */ /* 0x000fea0003800000 */
.L_x_187:
        /* <DEDUP_REMOVED lines=9> */
.L_x_190:
[----:B------:R-:W-:Y:S05]  /*89f0*/  BSYNC B1 ;  /* 0x0000000000017941 */ /* 0x000fea0003800000 */
.L_x_189:
        /* <DEDUP_REMOVED lines=9> */
.L_x_192:
[----:B------:R-:W-:Y:S05]  /*8a90*/  BSYNC B1 ;  /* 0x0000000000017941 */ /* 0x000fea0003800000 */
.L_x_191:
        /* <DEDUP_REMOVED lines=9> */
.L_x_194:
[----:B------:R-:W-:Y:S05]  /*8b30*/  BSYNC B1 ;  /* 0x0000000000017941 */ /* 0x000fea0003800000 */
.L_x_193:
        /* <DEDUP_REMOVED lines=9> */
.L_x_196:
[----:B------:R-:W-:Y:S05]  /*8bd0*/  BSYNC B1 ;  /* 0x0000000000017941 */ /* 0x000fea0003800000 */
.L_x_195:
        /* <DEDUP_REMOVED lines=9> */
.L_x_198:
[----:B------:R-:W-:Y:S05]  /*8c70*/  BSYNC B1 ;  /* 0x0000000000017941 */ /* 0x000fea0003800000 */
.L_x_197:
        /* <DEDUP_REMOVED lines=9> */
.L_x_200:
[----:B------:R-:W-:Y:S05]  /*8d10*/  BSYNC B1 ;  /* 0x0000000000017941 */ /* 0x000fea0003800000 */
.L_x_199:
        /* <DEDUP_REMOVED lines=9> */
.L_x_202:
[----:B------:R-:W-:Y:S05]  /*8db0*/  BSYNC B1 ;  /* 0x0000000000017941 */ /* 0x000fea0003800000 */
.L_x_201:
        /* <DEDUP_REMOVED lines=9> */
.L_x_204:
[----:B------:R-:W-:Y:S05]  /*8e50*/  BSYNC B1 ;  /* 0x0000000000017941 */ /* 0x000fea0003800000 */
.L_x_203:
        /* <DEDUP_REMOVED lines=9> */
.L_x_206:
[----:B------:R-:W-:Y:S05]  /*8ef0*/  BSYNC B1 ;  /* 0x0000000000017941 */ /* 0x000fea0003800000 */
.L_x_205:
        /* <DEDUP_REMOVED lines=10> */
.L_x_208:
[----:B------:R-:W-:Y:S05]  /*8fa0*/  BSYNC B1 ;  /* 0x0000000000017941 */ /* 0x000fea0003800000 */
.L_x_207:
        /* <DEDUP_REMOVED lines=10> */
.L_x_210:
[----:B------:R-:W-:Y:S05]  /*9050*/  BSYNC B1 ;  /* 0x0000000000017941 */ /* 0x000fea0003800000 */
.L_x_209:
        /* <DEDUP_REMOVED lines=9> */
.L_x_212:
[----:B------:R-:W-:Y:S05]  /*90f0*/  BSYNC B1 ;  /* 0x0000000000017941 */ /* 0x000fea0003800000 */
.L_x_211:
        /* <DEDUP_REMOVED lines=9> */
.L_x_214:
[----:B------:R-:W-:Y:S05]  /*9190*/  BSYNC B1 ;  /* 0x0000000000017941 */ /* 0x000fea0003800000 */
.L_x_213:
        /* <DEDUP_REMOVED lines=10> */
.L_x_216:
[----:B------:R-:W-:Y:S05]  /*9240*/  BSYNC B1 ;  /* 0x0000000000017941 */ /* 0x000fea0003800000 */
.L_x_215:
        /* <DEDUP_REMOVED lines=10> */
.L_x_218:
[----:B------:R-:W-:Y:S05]  /*92f0*/  BSYNC B1 ;  /* 0x0000000000017941 */ /* 0x000fea0003800000 */
.L_x_217:
        /* <DEDUP_REMOVED lines=9> */
.L_x_220:
[----:B------:R-:W-:Y:S05]  /*9390*/  BSYNC B1 ;  /* 0x0000000000017941 */ /* 0x000fea0003800000 */
.L_x_219:
        /* <DEDUP_REMOVED lines=9> */
.L_x_222:
[----:B------:R-:W-:Y:S05]  /*9430*/  BSYNC B1 ;  /* 0x0000000000017941 */ /* 0x000fea0003800000 */
.L_x_221:
        /* <DEDUP_REMOVED lines=9> */
.L_x_224:
[----:B------:R-:W-:Y:S05]  /*94d0*/  BSYNC B1 ;  /* 0x0000000000017941 */ /* 0x000fea0003800000 */
.L_x_223:
        /* <DEDUP_REMOVED lines=9> */
.L_x_226:
[----:B------:R-:W-:Y:S05]  /*9570*/  BSYNC B1 ;  /* 0x0000000000017941 */ /* 0x000fea0003800000 */
.L_x_225:
        /* <DEDUP_REMOVED lines=9> */
.L_x_228:
[----:B------:R-:W-:Y:S05]  /*9610*/  BSYNC B1 ;  /* 0x0000000000017941 */ /* 0x000fea0003800000 */
.L_x_227:
        /* <DEDUP_REMOVED lines=9> */
.L_x_230:
[----:B------:R-:W-:Y:S05]  /*96b0*/  BSYNC B1 ;  /* 0x0000000000017941 */ /* 0x000fea0003800000 */
.L_x_229:
        /* <DEDUP_REMOVED lines=9> */
.L_x_232:
[----:B------:R-:W-:Y:S05]  /*9750*/  BSYNC B1 ;  /* 0x0000000000017941 */ /* 0x000fea0003800000 */
.L_x_231:
        /* <DEDUP_REMOVED lines=9> */
.L_x_234:
[----:B------:R-:W-:Y:S05]  /*97f0*/  BSYNC B1 ;  /* 0x0000000000017941 */ /* 0x000fea0003800000 */
.L_x_233:
        /* <DEDUP_REMOVED lines=9> */
.L_x_236:
[----:B------:R-:W-:Y:S05]  /*9890*/  BSYNC B1 ;  /* 0x0000000000017941 */ /* 0x000fea0003800000 */
.L_x_235:
        /* <DEDUP_REMOVED lines=9> */
.L_x_238:
[----:B------:R-:W-:Y:S05]  /*9930*/  BSYNC B1 ;  /* 0x0000000000017941 */ /* 0x000fea0003800000 */
.L_x_237:
        /* <DEDUP_REMOVED lines=9> */
.L_x_240:
[----:B------:R-:W-:Y:S05]  /*99d0*/  BSYNC B1 ;  /* 0x0000000000017941 */ /* 0x000fea0003800000 */
.L_x_239:
        /* <DEDUP_REMOVED lines=9> */
.L_x_242:
[----:B------:R-:W-:Y:S05]  /*9a70*/  BSYNC B1 ;  /* 0x0000000000017941 */ /* 0x000fea0003800000 */
.L_x_241:
        /* <DEDUP_REMOVED lines=9> */
.L_x_244:
[----:B------:R-:W-:Y:S05]  /*9b10*/  BSYNC B1 ;  /* 0x0000000000017941 */ /* 0x000fea0003800000 */
.L_x_243:
        /* <DEDUP_REMOVED lines=9> */
.L_x_246:
[----:B------:R-:W-:Y:S05]  /*9bb0*/  BSYNC B1 ;  /* 0x0000000000017941 */ /* 0x000fea0003800000 */
.L_x_245:
        /* <DEDUP_REMOVED lines=9> */
.L_x_248:
[----:B------:R-:W-:Y:S05]  /*9c50*/  BSYNC B1 ;  /* 0x0000000000017941 */ /* 0x000fea0003800000 */
.L_x_247:
        /* <DEDUP_REMOVED lines=9> */
.L_x_250:
[----:B------:R-:W-:Y:S05]  /*9cf0*/  BSYNC B1 ;  /* 0x0000000000017941 */ /* 0x000fea0003800000 */
.L_x_249:
        /* <DEDUP_REMOVED lines=9> */
.L_x_252:
[----:B------:R-:W-:Y:S05]  /*9d90*/  BSYNC B1 ;  /* 0x0000000000017941 */ /* 0x000fea0003800000 */
.L_x_251:
        /* <DEDUP_REMOVED lines=9> */
.L_x_254:
[----:B------:R-:W-:Y:S05]  /*9e30*/  BSYNC B1 ;  /* 0x0000000000017941 */ /* 0x000fea0003800000 */
.L_x_253:
        /* <DEDUP_REMOVED lines=9> */
.L_x_256:
[----:B------:R-:W-:Y:S05]  /*9ed0*/  BSYNC B1 ;  /* 0x0000000000017941 */ /* 0x000fea0003800000 */
.L_x_255:
        /* <DEDUP_REMOVED lines=9> */
.L_x_258:
[----:B------:R-:W-:Y:S05]  /*9f70*/  BSYNC B1 ;  /* 0x0000000000017941 */ /* 0x000fea0003800000 */
.L_x_257:
        /* <DEDUP_REMOVED lines=9> */
.L_x_260:
[----:B------:R-:W-:Y:S05]  /*a010*/  BSYNC B1 ;  /* 0x0000000000017941 */ /* 0x000fea0003800000 */
.L_x_259:
        /* <DEDUP_REMOVED lines=9> */
.L_x_262:
[----:B------:R-:W-:Y:S05]  /*a0b0*/  BSYNC B1 ;  /* 0x0000000000017941 */ /* 0x000fea0003800000 */
.L_x_261:
        /* <DEDUP_REMOVED lines=9> */
.L_x_264:
[----:B------:R-:W-:Y:S05]  /*a150*/  BSYNC B1 ;  /* 0x0000000000017941 */ /* 0x000fea0003800000 */
.L_x_263:
        /* <DEDUP_REMOVED lines=9> */
.L_x_266:
[----:B------:R-:W-:Y:S05]  /*a1f0*/  BSYNC B1 ;  /* 0x0000000000017941 */ /* 0x000fea0003800000 */
.L_x_265:
        /* <DEDUP_REMOVED lines=9> */
.L_x_268:
[----:B------:R-:W-:Y:S05]  /*a290*/  BSYNC B1 ;  /* 0x0000000000017941 */ /* 0x000fea0003800000 */
.L_x_267:
        /* <DEDUP_REMOVED lines=9> */
.L_x_270:
[----:B------:R-:W-:Y:S05]  /*a330*/  BSYNC B1 ;  /* 0x0000000000017941 */ /* 0x000fea0003800000 */
.L_x_269:
        /* <DEDUP_REMOVED lines=10> */
.L_x_272:
[----:B------:R-:W-:Y:S05]  /*a3e0*/  BSYNC B1 ;  /* 0x0000000000017941 */ /* 0x000fea0003800000 */
.L_x_271:
        /* <DEDUP_REMOVED lines=10> */
.L_x_274:
[----:B------:R-:W-:Y:S05]  /*a490*/  BSYNC B1 ;  /* 0x0000000000017941 */ /* 0x000fea0003800000 */
.L_x_273:
        /* <DEDUP_REMOVED lines=9> */
.L_x_276:
[----:B------:R-:W-:Y:S05]  /*a530*/  BSYNC B1 ;  /* 0x0000000000017941 */ /* 0x000fea0003800000 */
.L_x_275:
        /* <DEDUP_REMOVED lines=9> */
.L_x_278:
[----:B------:R-:W-:Y:S05]  /*a5d0*/  BSYNC B1 ;  /* 0x0000000000017941 */ /* 0x000fea0003800000 */
.L_x_277:
        /* <DEDUP_REMOVED lines=10> */
.L_x_280:
[----:B------:R-:W-:Y:S05]  /*a680*/  BSYNC B1 ;  /* 0x0000000000017941 */ /* 0x000fea0003800000 */
.L_x_279:
        /* <DEDUP_REMOVED lines=10> */
.L_x_282:
[----:B------:R-:W-:Y:S05]  /*a730*/  BSYNC B1 ;  /* 0x0000000000017941 */ /* 0x000fea0003800000 */
.L_x_281:
        /* <DEDUP_REMOVED lines=9> */
.L_x_284:
[----:B------:R-:W-:Y:S05]  /*a7d0*/  BSYNC B1 ;  /* 0x0000000000017941 */ /* 0x000fea0003800000 */
.L_x_283:
        /* <DEDUP_REMOVED lines=9> */
.L_x_286:
[----:B------:R-:W-:Y:S05]  /*a870*/  BSYNC B1 ;  /* 0x0000000000017941 */ /* 0x000fea0003800000 */
.L_x_285:
        /* <DEDUP_REMOVED lines=9> */
.L_x_288:
[----:B------:R-:W-:Y:S05]  /*a910*/  BSYNC B1 ;  /* 0x0000000000017941 */ /* 0x000fea0003800000 */
.L_x_287:
        /* <DEDUP_REMOVED lines=9> */
.L_x_290:
[----:B------:R-:W-:Y:S05]  /*a9b0*/  BSYNC B1 ;  /* 0x0000000000017941 */ /* 0x000fea0003800000 */
.L_x_289:
        /* <DEDUP_REMOVED lines=9> */
.L_x_292:
[----:B------:R-:W-:Y:S05]  /*aa50*/  BSYNC B1 ;  /* 0x0000000000017941 */ /* 0x000fea0003800000 */
.L_x_291:
        /* <DEDUP_REMOVED lines=9> */
.L_x_294:
[----:B------:R-:W-:Y:S05]  /*aaf0*/  BSYNC B1 ;  /* 0x0000000000017941 */ /* 0x000fea0003800000 */
.L_x_293:
        /* <DEDUP_REMOVED lines=9> */
.L_x_296:
[----:B------:R-:W-:Y:S05]  /*ab90*/  BSYNC B1 ;  /* 0x0000000000017941 */ /* 0x000fea0003800000 */
.L_x_295:
        /* <DEDUP_REMOVED lines=9> */
.L_x_298:
[----:B------:R-:W-:Y:S05]  /*ac30*/  BSYNC B1 ;  /* 0x0000000000017941 */ /* 0x000fea0003800000 */
.L_x_297:
        /* <DEDUP_REMOVED lines=9> */
.L_x_300:
[----:B------:R-:W-:Y:S05]  /*acd0*/  BSYNC B1 ;  /* 0x0000000000017941 */ /* 0x000fea0003800000 */
.L_x_299:
        /* <DEDUP_REMOVED lines=9> */
.L_x_302:
[----:B------:R-:W-:Y:S05]  /*ad70*/  BSYNC B1 ;  /* 0x0000000000017941 */ /* 0x000fea0003800000 */
.L_x_301:
        /* <DEDUP_REMOVED lines=9> */
.L_x_304:
[----:B------:R-:W-:Y:S05]  /*ae10*/  BSYNC B1 ;  /* 0x0000000000017941 */ /* 0x000fea0003800000 */
.L_x_303:
        /* <DEDUP_REMOVED lines=9> */
.L_x_306:
[----:B------:R-:W-:Y:S05]  /*aeb0*/  BSYNC B1 ;  /* 0x0000000000017941 */ /* 0x000fea0003800000 */
.L_x_305:
        /* <DEDUP_REMOVED lines=9> */
.L_x_308:
[----:B------:R-:W-:Y:S05]  /*af50*/  BSYNC B1 ;  /* 0x0000000000017941 */ /* 0x000fea0003800000 */
.L_x_307:
        /* <DEDUP_REMOVED lines=9> */
.L_x_310:
[----:B------:R-:W-:Y:S05]  /*aff0*/  BSYNC B1 ;  /* 0x0000000000017941 */ /* 0x000fea0003800000 */
.L_x_309:
        /* <DEDUP_REMOVED lines=9> */
.L_x_312:
[----:B------:R-:W-:Y:S05]  /*b090*/  BSYNC B1 ;  /* 0x0000000000017941 */ /* 0x000fea0003800000 */
.L_x_311:
        /* <DEDUP_REMOVED lines=9> */
.L_x_314:
[----:B------:R-:W-:Y:S05]  /*b130*/  BSYNC B1 ;  /* 0x0000000000017941 */ /* 0x000fea0003800000 */
.L_x_313:
        /* <DEDUP_REMOVED lines=9> */
.L_x_316:
[----:B------:R-:W-:Y:S05]  /*b1d0*/  BSYNC B1 ;  /* 0x0000000000017941 */ /* 0x000fea0003800000 */
.L_x_315:
        /* <DEDUP_REMOVED lines=9> */
.L_x_318:
[----:B------:R-:W-:Y:S05]  /*b270*/  BSYNC B1 ;  /* 0x0000000000017941 */ /* 0x000fea0003800000 */
.L_x_317:
        /* <DEDUP_REMOVED lines=9> */
.L_x_320:
[----:B------:R-:W-:Y:S05]  /*b310*/  BSYNC B1 ;  /* 0x0000000000017941 */ /* 0x000fea0003800000 */
.L_x_319:
        /* <DEDUP_REMOVED lines=9> */
.L_x_322:
[----:B------:R-:W-:Y:S05]  /*b3b0*/  BSYNC B1 ;  /* 0x0000000000017941 */ /* 0x000fea0003800000 */
.L_x_321:
        /* <DEDUP_REMOVED lines=9> */
.L_x_324:
[----:B------:R-:W-:Y:S05]  /*b450*/  BSYNC B1 ;  /* 0x0000000000017941 */ /* 0x000fea0003800000 */
.L_x_323:
        /* <DEDUP_REMOVED lines=9> */
.L_x_326:
[----:B------:R-:W-:Y:S05]  /*b4f0*/  BSYNC B1 ;  /* 0x0000000000017941 */ /* 0x000fea0003800000 */
.L_x_325:
        /* <DEDUP_REMOVED lines=9> */
.L_x_328:
[----:B------:R-:W-:Y:S05]  /*b590*/  BSYNC B1 ;  /* 0x0000000000017941 */ /* 0x000fea0003800000 */
.L_x_327:
        /* <DEDUP_REMOVED lines=9> */
.L_x_330:
[----:B------:R-:W-:Y:S05]  /*b630*/  BSYNC B1 ;  /* 0x0000000000017941 */ /* 0x000fea0003800000 */
.L_x_329:
        /* <DEDUP_REMOVED lines=9> */
.L_x_332:
[----:B------:R-:W-:Y:S05]  /*b6d0*/  BSYNC B1 ;  /* 0x0000000000017941 */ /* 0x000fea0003800000 */
.L_x_331:
        /* <DEDUP_REMOVED lines=9> */
.L_x_334:
[----:B------:R-:W-:Y:S05]  /*b770*/  BSYNC B1 ;  /* 0x0000000000017941 */ /* 0x000fea0003800000 */
.L_x_333:
        /* <DEDUP_REMOVED lines=10> */
.L_x_336:
[----:B------:R-:W-:Y:S05]  /*b820*/  BSYNC B1 ;  /* 0x0000000000017941 */ /* 0x000fea0003800000 */
.L_x_335:
        /* <DEDUP_REMOVED lines=10> */
.L_x_338:
[----:B------:R-:W-:Y:S05]  /*b8d0*/  BSYNC B1 ;  /* 0x0000000000017941 */ /* 0x000fea0003800000 */
.L_x_337:
        /* <DEDUP_REMOVED lines=9> */
.L_x_340:
[----:B------:R-:W-:Y:S05]  /*b970*/  BSYNC B1 ;  /* 0x0000000000017941 */ /* 0x000fea0003800000 */
.L_x_339:
        /* <DEDUP_REMOVED lines=9> */
.L_x_342:
[----:B------:R-:W-:Y:S05]  /*ba10*/  BSYNC B1 ;  /* 0x0000000000017941 */ /* 0x000fea0003800000 */
.L_x_341:
        /* <DEDUP_REMOVED lines=10> */
.L_x_344:
[----:B------:R-:W-:Y:S05]  /*bac0*/  BSYNC B1 ;  /* 0x0000000000017941 */ /* 0x000fea0003800000 */
.L_x_343:
        /* <DEDUP_REMOVED lines=10> */
.L_x_346:
[----:B------:R-:W-:Y:S05]  /*bb70*/  BSYNC B1 ;  /* 0x0000000000017941 */ /* 0x000fea0003800000 */
.L_x_345:
        /* <DEDUP_REMOVED lines=9> */
.L_x_348:
[----:B------:R-:W-:Y:S05]  /*bc10*/  BSYNC B1 ;  /* 0x0000000000017941 */ /* 0x000fea0003800000 */
.L_x_347:
        /* <DEDUP_REMOVED lines=9> */
.L_x_350:
[----:B------:R-:W-:Y:S05]  /*bcb0*/  BSYNC B1 ;  /* 0x0000000000017941 */ /* 0x000fea0003800000 */
.L_x_349:
        /* <DEDUP_REMOVED lines=9> */
.L_x_352:
[----:B------:R-:W-:Y:S05]  /*bd50*/  BSYNC B1 ;  /* 0x0000000000017941 */ /* 0x000fea0003800000 */
.L_x_351:
        /* <DEDUP_REMOVED lines=9> */
.L_x_354:
[----:B------:R-:W-:Y:S05]  /*bdf0*/  BSYNC B1 ;  /* 0x0000000000017941 */ /* 0x000fea0003800000 */
.L_x_353:
        /* <DEDUP_REMOVED lines=9> */
.L_x_356:
[----:B------:R-:W-:Y:S05]  /*be90*/  BSYNC B1 ;  /* 0x0000000000017941 */ /* 0x000fea0003800000 */
.L_x_355:
        /* <DEDUP_REMOVED lines=9> */
.L_x_358:
[----:B------:R-:W-:Y:S05]  /*bf30*/  BSYNC B1 ;  /* 0x0000000000017941 */ /* 0x000fea0003800000 */
.L_x_357:
        /* <DEDUP_REMOVED lines=9> */
.L_x_360:
[----:B------:R-:W-:Y:S05]  /*bfd0*/  BSYNC B1 ;  /* 0x0000000000017941 */ /* 0x000fea0003800000 */
.L_x_359:
        /* <DEDUP_REMOVED lines=9> */
.L_x_362:
[----:B------:R-:W-:Y:S05]  /*c070*/  BSYNC B1 ;  /* 0x0000000000017941 */ /* 0x000fea0003800000 */
.L_x_361:
        /* <DEDUP_REMOVED lines=9> */
.L_x_364:
[----:B------:R-:W-:Y:S05]  /*c110*/  BSYNC B1 ;  /* 0x0000000000017941 */ /* 0x000fea0003800000 */
.L_x_363:
        /* <DEDUP_REMOVED lines=9> */
.L_x_366:
[----:B------:R-:W-:Y:S05]  /*c1b0*/  BSYNC B1 ;  /* 0x0000000000017941 */ /* 0x000fea0003800000 */
.L_x_365:
        /* <DEDUP_REMOVED lines=9> */
.L_x_368:
[----:B------:R-:W-:Y:S05]  /*c250*/  BSYNC B1 ;  /* 0x0000000000017941 */ /* 0x000fea0003800000 */
.L_x_367:
        /* <DEDUP_REMOVED lines=9> */
.L_x_370:
[----:B------:R-:W-:Y:S05]  /*c2f0*/  BSYNC B1 ;  /* 0x0000000000017941 */ /* 0x000fea0003800000 */
.L_x_369:
        /* <DEDUP_REMOVED lines=9> */
.L_x_372:
[----:B------:R-:W-:Y:S05]  /*c390*/  BSYNC B1 ;  /* 0x0000000000017941 */ /* 0x000fea0003800000 */
.L_x_371:
        /* <DEDUP_REMOVED lines=9> */
.L_x_374:
[----:B------:R-:W-:Y:S05]  /*c430*/  BSYNC B1 ;  /* 0x0000000000017941 */ /* 0x000fea0003800000 */
.L_x_373:
        /* <DEDUP_REMOVED lines=9> */
.L_x_376:
[----:B------:R-:W-:Y:S05]  /*c4d0*/  BSYNC B1 ;  /* 0x0000000000017941 */ /* 0x000fea0003800000 */
.L_x_375:
        /* <DEDUP_REMOVED lines=9> */
.L_x_378:
[----:B------:R-:W-:Y:S05]  /*c570*/  BSYNC B1 ;  /* 0x0000000000017941 */ /* 0x000fea0003800000 */
.L_x_377:
        /* <DEDUP_REMOVED lines=9> */
.L_x_380:
[----:B------:R-:W-:Y:S05]  /*c610*/  BSYNC B1 ;  /* 0x0000000000017941 */ /* 0x000fea0003800000 */
.L_x_379:
        /* <DEDUP_REMOVED lines=9> */
.L_x_382:
[----:B------:R-:W-:Y:S05]  /*c6b0*/  BSYNC B1 ;  /* 0x0000000000017941 */ /* 0x000fea0003800000 */
.L_x_381:
        /* <DEDUP_REMOVED lines=9> */
.L_x_384:
[----:B------:R-:W-:Y:S05]  /*c750*/  BSYNC B1 ;  /* 0x0000000000017941 */ /* 0x000fea0003800000 */
.L_x_383:
        /* <DEDUP_REMOVED lines=9> */
.L_x_386:
[----:B------:R-:W-:Y:S05]  /*c7f0*/  BSYNC B1 ;  /* 0x0000000000017941 */ /* 0x000fea0003800000 */
.L_x_385:
        /* <DEDUP_REMOVED lines=9> */
.L_x_388:
[----:B------:R-:W-:Y:S05]  /*c890*/  BSYNC B1 ;  /* 0x0000000000017941 */ /* 0x000fea0003800000 */
.L_x_387:
        /* <DEDUP_REMOVED lines=9> */
.L_x_390:
[----:B------:R-:W-:Y:S05]  /*c930*/  BSYNC B1 ;  /* 0x0000000000017941 */ /* 0x000fea0003800000 */
.L_x_389:
        /* <DEDUP_REMOVED lines=9> */
.L_x_392:
[----:B------:R-:W-:Y:S05]  /*c9d0*/  BSYNC B1 ;  /* 0x0000000000017941 */ /* 0x000fea0003800000 */
.L_x_391:
        /* <DEDUP_REMOVED lines=9> */
.L_x_394:
[----:B------:R-:W-:Y:S05]  /*ca70*/  BSYNC B1 ;  /* 0x0000000000017941 */ /* 0x000fea0003800000 */
.L_x_393:
        /* <DEDUP_REMOVED lines=9> */
.L_x_396:
[----:B------:R-:W-:Y:S05]  /*cb10*/  BSYNC B1 ;  /* 0x0000000000017941 */ /* 0x000fea0003800000 */
.L_x_395:
        /* <DEDUP_REMOVED lines=9> */
.L_x_398:
[----:B------:R-:W-:Y:S05]  /*cbb0*/  BSYNC B1 ;  /* 0x0000000000017941 */ /* 0x000fea0003800000 */
.L_x_397:
        /* <DEDUP_REMOVED lines=10> */
.L_x_400:
[----:B------:R-:W-:Y:S05]  /*cc60*/  BSYNC B1 ;  /* 0x0000000000017941 */ /* 0x000fea0003800000 */
.L_x_399:
        /* <DEDUP_REMOVED lines=10> */
.L_x_402:
[----:B------:R-:W-:Y:S05]  /*cd10*/  BSYNC B1 ;  /* 0x0000000000017941 */ /* 0x000fea0003800000 */
.L_x_401:
        /* <DEDUP_REMOVED lines=9> */
.L_x_404:
[----:B------:R-:W-:Y:S05]  /*cdb0*/  BSYNC B1 ;  /* 0x0000000000017941 */ /* 0x000fea0003800000 */
.L_x_403:
        /* <DEDUP_REMOVED lines=9> */
.L_x_406:
[----:B------:R-:W-:Y:S05]  /*ce50*/  BSYNC B1 ;  /* 0x0000000000017941 */ /* 0x000fea0003800000 */
.L_x_405:
        /* <DEDUP_REMOVED lines=10> */
.L_x_408:
[----:B------:R-:W-:Y:S05]  /*cf00*/  BSYNC B1 ;  /* 0x0000000000017941 */ /* 0x000fea0003800000 */
.L_x_407:
        /* <DEDUP_REMOVED lines=10> */
.L_x_410:
[----:B------:R-:W-:Y:S05]  /*cfb0*/  BSYNC B1 ;  /* 0x0000000000017941 */ /* 0x000fea0003800000 */
.L_x_409:
        /* <DEDUP_REMOVED lines=9> */
.L_x_412:
[----:B------:R-:W-:Y:S05]  /*d050*/  BSYNC B1 ;  /* 0x0000000000017941 */ /* 0x000fea0003800000 */
.L_x_411:
        /* <DEDUP_REMOVED lines=9> */
.L_x_414:
[----:B------:R-:W-:Y:S05]  /*d0f0*/  BSYNC B1 ;  /* 0x0000000000017941 */ /* 0x000fea0003800000 */
.L_x_413:
        /* <DEDUP_REMOVED lines=9> */
.L_x_416:
[----:B------:R-:W-:Y:S05]  /*d190*/  BSYNC B1 ;  /* 0x0000000000017941 */ /* 0x000fea0003800000 */
.L_x_415:
        /* <DEDUP_REMOVED lines=9> */
.L_x_418:
[----:B------:R-:W-:Y:S05]  /*d230*/  BSYNC B1 ;  /* 0x0000000000017941 */ /* 0x000fea0003800000 */
.L_x_417:
        /* <DEDUP_REMOVED lines=9> */
.L_x_420:
[----:B------:R-:W-:Y:S05]  /*d2d0*/  BSYNC B1 ;  /* 0x0000000000017941 */ /* 0x000fea0003800000 */
.L_x_419:
        /* <DEDUP_REMOVED lines=9> */
.L_x_422:
[----:B------:R-:W-:Y:S05]  /*d370*/  BSYNC B1 ;  /* 0x0000000000017941 */ /* 0x000fea0003800000 */
.L_x_421:
        /* <DEDUP_REMOVED lines=9> */
.L_x_424:
[----:B------:R-:W-:Y:S05]  /*d410*/  BSYNC B1 ;  /* 0x0000000000017941 */ /* 0x000fea0003800000 */
.L_x_423:
        /* <DEDUP_REMOVED lines=9> */
.L_x_426:
[----:B------:R-:W-:Y:S05]  /*d4b0*/  BSYNC B1 ;  /* 0x0000000000017941 */ /* 0x000fea0003800000 */
.L_x_425:
        /* <DEDUP_REMOVED lines=9> */
.L_x_428:
[----:B------:R-:W-:Y:S05]  /*d550*/  BSYNC B1 ;  /* 0x0000000000017941 */ /* 0x000fea0003800000 */
.L_x_427:
        /* <DEDUP_REMOVED lines=9> */
.L_x_430:
[----:B------:R-:W-:Y:S05]  /*d5f0*/  BSYNC B1 ;  /* 0x0000000000017941 */ /* 0x000fea0003800000 */
.L_x_429:
        /* <DEDUP_REMOVED lines=9> */
.L_x_432:
[----:B------:R-:W-:Y:S05]  /*d690*/  BSYNC B1 ;  /* 0x0000000000017941 */ /* 0x000fea0003800000 */
.L_x_431:
        /* <DEDUP_REMOVED lines=9> */
.L_x_434:
[----:B------:R-:W-:Y:S05]  /*d730*/  BSYNC B1 ;  /* 0x0000000000017941 */ /* 0x000fea0003800000 */
.L_x_433:
        /* <DEDUP_REMOVED lines=9> */
.L_x_436:
[----:B------:R-:W-:Y:S05]  /*d7d0*/  BSYNC B1 ;  /* 0x0000000000017941 */ /* 0x000fea0003800000 */
.L_x_435:
        /* <DEDUP_REMOVED lines=9> */
.L_x_438:
[----:B------:R-:W-:Y:S05]  /*d870*/  BSYNC B1 ;  /* 0x0000000000017941 */ /* 0x000fea0003800000 */
.L_x_437:
        /* <DEDUP_REMOVED lines=9> */
.L_x_440:
[----:B------:R-:W-:Y:S05]  /*d910*/  BSYNC B1 ;  /* 0x0000000000017941 */ /* 0x000fea0003800000 */
.L_x_439:
        /* <DEDUP_REMOVED lines=9> */
.L_x_442:
[----:B------:R-:W-:Y:S05]  /*d9b0*/  BSYNC B1 ;  /* 0x0000000000017941 */ /* 0x000fea0003800000 */
.L_x_441:
        /* <DEDUP_REMOVED lines=9> */
.L_x_444:
[----:B------:R-:W-:Y:S05]  /*da50*/  BSYNC B1 ;  /* 0x0000000000017941 */ /* 0x000fea0003800000 */
.L_x_443:
        /* <DEDUP_REMOVED lines=9> */
.L_x_446:
[----:B------:R-:W-:Y:S05]  /*daf0*/  BSYNC B1 ;  /* 0x0000000000017941 */ /* 0x000fea0003800000 */
.L_x_445:
        /* <DEDUP_REMOVED lines=9> */
.L_x_448:
[----:B------:R-:W-:Y:S05]  /*db90*/  BSYNC B1 ;  /* 0x0000000000017941 */ /* 0x000fea0003800000 */
.L_x_447:
        /* <DEDUP_REMOVED lines=9> */
.L_x_450:
[----:B------:R-:W-:Y:S05]  /*dc30*/  BSYNC B1 ;  /* 0x0000000000017941 */ /* 0x000fea0003800000 */
.L_x_449:
        /* <DEDUP_REMOVED lines=9> */
.L_x_452:
[----:B------:R-:W-:Y:S05]  /*dcd0*/  BSYNC B1 ;  /* 0x0000000000017941 */ /* 0x000fea0003800000 */
.L_x_451:
        /* <DEDUP_REMOVED lines=9> */
.L_x_454:
[----:B------:R-:W-:Y:S05]  /*dd70*/  BSYNC B1 ;  /* 0x0000000000017941 */ /* 0x000fea0003800000 */
.L_x_453:
        /* <DEDUP_REMOVED lines=9> */
.L_x_456:
[----:B------:R-:W-:Y:S05]  /*de10*/  BSYNC B1 ;  /* 0x0000000000017941 */ /* 0x000fea0003800000 */
.L_x_455:
        /* <DEDUP_REMOVED lines=9> */
.L_x_458:
[----:B------:R-:W-:Y:S05]  /*deb0*/  BSYNC B1 ;  /* 0x0000000000017941 */ /* 0x000fea0003800000 */
.L_x_457:
        /* <DEDUP_REMOVED lines=9> */
.L_x_460:
[----:B------:R-:W-:Y:S05]  /*df50*/  BSYNC B1 ;  /* 0x0000000000017941 */ /* 0x000fea0003800000 */
.L_x_459:
        /* <DEDUP_REMOVED lines=9> */
.L_x_462:
[----:B------:R-:W-:Y:S05]  /*dff0*/  BSYNC B1 ;  /* 0x0000000000017941 */ /* 0x000fea0003800000 */
.L_x_461:
[----:B------:R-:W-:Y:S05]  /*e000*/  @!P0 BRA `(.L_x_463) ;  /* 0x0000003c00ac8947 */ /* 0x000fea0003800000 */
[----:B-----5:R-:W-:-:S05]  /*e010*/  HADD2.F32 R3, -RZ, R202.H0_H0 ;  /* 0x200000caff037230 */ /* 0x020fca0000004100 */
[----:B0-----:R-:W-:-:S04]  /*e020*/  FMUL R0, R3, R16 ;  /* 0x0000001003007220 */ /* 0x001fc80000400000 */
[----:B------:R-:W-:-:S05]  /*e030*/  FFMA R0, R31, R2, R0 ;  /* 0x000000021f007223 */ /* 0x000fca0000000000 */
[----:B------:R-:W-:-:S05]  /*e040*/  F2FP.F16.F32.PACK_AB R0, RZ, R0 ;  /* 0x00000000ff00723e */ /* 0x000fca00000000ff */
[----:B------:R0:W-:Y:S01]  /*e050*/  STG.E.U16 desc[UR44][R184.64+0xd2], R0 ;  /* 0x0000d200b8007986 */ /* 0x0001e2000c10152c */
[----:B------:R-:W-:Y:S05]  /*e060*/  BRA `(.L_x_463) ;  /* 0x0000003c00947947 */ /* 0x000fea0003800000 */
.L_x_30:
[----:B------:R-:W2:Y:S01]  /*e070*/  LDL.LU R233, [R1+0x24] ;  /* 0x0000240001e97983 */ /* 0x000ea20000300800 */
[----:B------:R-:W-:-:S03]  /*e080*/  ULDC.64 UR4, c[0x0][0x5c0] ;  /* 0x0001700000047ab9 */ /* 0x000fc60000000a00 */
[----:B------:R-:W3:Y:S04]  /*e090*/  LDL.LU R9, [R1+0x28] ;  /* 0x0000280001097983 */ /* 0x000ee80000300800 */
[----:B------:R-:W4:Y:S04]  /*e0a0*/  LDL.LU R8, [R1+0x2c] ;  /* 0x00002c0001087983 */ /* 0x000f280000300800 */
[----:B------:R-:W5:Y:S04]  /*e0b0*/  LDL.LU R21, [R1+0x20] ;  /* 0x0000200001157983 */ /* 0x000f680000300800 */
[----:B------:R-:W5:Y:S04]  /*e0c0*/  LDL.LU R20, [R1+0x30] ;  /* 0x0000300001147983 */ /* 0x000f680000300800 */
[----:B------:R-:W5:Y:S04]  /*e0d0*/  LDL.LU R19, [R1+0x34] ;  /* 0x0000340001137983 */ /* 0x000f680000300800 */
[----:B------:R-:W5:Y:S04]  /*e0e0*/  LDL.LU R18, [R1+0x38] ;  /* 0x0000380001127983 */ /* 0x000f680000300800 */
[----:B------:R-:W5:Y:S04]  /*e0f0*/  LDL.LU R17, [R1+0x3c] ;  /* 0x00003c0001117983 */ /* 0x000f680000300800 */
[----:B------:R-:W5:Y:S04]  /*e100*/  LDL.LU R232, [R1] ;  /* 0x0000000001e87983 */ /* 0x000f680000300800 */
[----:B------:R-:W5:Y:S04]  /*e110*/  LDL.LU R23, [R1+0x4] ;  /* 0x0000040001177983 */ /* 0x000f680000300800 */
[----:B------:R-:W5:Y:S01]  /*e120*/  LDL.LU R22, [R1+0x8] ;  /* 0x0000080001167983 */ /* 0x000f620000300800 */
[----:B------:R-:W-:Y:S01]  /*e130*/  LEA R6, P2, R4, UR4, 0x1 ;  /* 0x0000000404067c11 */ /* 0x000fe2000f8408ff */
[----:B------:R-:W-:Y:S01]  /*e140*/  USHF.L.U64.HI UR4, UR8, 0x4, UR9 ;  /* 0x0000000408047899 */ /* 0x000fe20008010209 */
[----:B------:R-:W-:-:S02]  /*e150*/  ISETP.GT.AND P3, PT, R0, 0x1, PT ;  /* 0x000000010000780c */ /* 0x000fc40003f64270 */
[----:B------:R-:W-:Y:S01]  /*e160*/  LEA.HI.X R7, R4, UR5, R10, 0x1, P2 ;  /* 0x0000000504077c11 */ /* 0x000fe200090f0c0a */
[----:B------:R-:W-:Y:S01]  /*e170*/  USHF.L.U32 UR5, UR8, 0x4, URZ ;  /* 0x0000000408057899 */ /* 0x000fe2000800063f */
[C---:B------:R-:W-:Y:S02]  /*e180*/  ISETP.GT.AND P2, PT, R3.reuse, RZ, P3 ;  /* 0x000000ff0300720c */ /* 0x040fe40001f44270 */
[----:B------:R-:W-:Y:S01]  /*e190*/  ISETP.GT.AND P5, PT, R3, 0x8, P0 ;  /* 0x000000080300780c */ /* 0x000fe200007a4270 */
[----:B------:R-:W-:Y:S01]  /*e1a0*/  UIMAD UR11, UR9, 0xf0, URZ ;  /* 0x000000f0090b78a4 */ /* 0x000fe2000f8e023f */
[-C--:B--2---:R-:W-:Y:S01]  /*e1b0*/  FMUL R4, R233, R2.reuse ;  /* 0x00000002e9047220 */ /* 0x084fe20000400000 */
[----:B---3--:R-:W-:-:S04]  /*e1c0*/  FMUL R9, R9, R2 ;  /* 0x0000000209097220 */ /* 0x008fc80000400000 */
[----:B------:R-:W-:Y:S01]  /*e1d0*/  F2FP.F16.F32.PACK_AB R4, RZ, R4 ;  /* 0x00000004ff04723e */ /* 0x000fe200000000ff */
[-C--:B----4-:R-:W-:Y:S01]  /*e1e0*/  FMUL R8, R8, R2.reuse ;  /* 0x0000000208087220 */ /* 0x090fe20000400000 */
[----:B------:R-:W-:Y:S02]  /*e1f0*/  F2FP.F16.F32.PACK_AB R9, RZ, R9 ;  /* 0x00000009ff09723e */ /* 0x000fe400000000ff */
[----:B------:R-:W-:Y:S01]  /*e200*/  PRMT R10, R4, 0x7610, R10 ;  /* 0x00007610040a7816 */ /* 0x000fe2000000000a */
[----:B-----5:R-:W-:Y:S01]  /*e210*/  FMUL R5, R21, R2 ;  /* 0x0000000215057220 */ /* 0x020fe20000400000 */
[----:B------:R-:W-:Y:S01]  /*e220*/  F2FP.F16.F32.PACK_AB R8, RZ, R8 ;  /* 0x00000008ff08723e */ /* 0x000fe200000000ff */
[----:B------:R-:W2:Y:S01]  /*e230*/  LDL.LU R21, [R1+0xc] ;  /* 0x00000c0001157983 */ /* 0x000ea20000300800 */
[----:B------:R-:W-:Y:S02]  /*e240*/  PRMT R12, R9, 0x7610, R12 ;  /* 0x00007610090c7816 */ /* 0x000fe4000000000c */
[----:B------:R-:W-:Y:S01]  /*e250*/  PRMT R13, R8, 0x7610, R13 ;  /* 0x00007610080d7816 */ /* 0x000fe2000000000d */
[-C--:B------:R-:W-:Y:S01]  /*e260*/  FMUL R8, R20, R2.reuse ;  /* 0x0000000214087220 */ /* 0x080fe20000400000 */
[----:B------:R0:W-:Y:S01]  /*e270*/  @P2 STG.E.U16 desc[UR44][R6.64+0x2], R10 ;  /* 0x0000020a06002986 */ /* 0x0001e2000c10152c */
[----:B------:R-:W-:Y:S01]  /*e280*/  FMUL R9, R19, R2 ;  /* 0x0000000213097220 */ /* 0x000fe20000400000 */
[----:B------:R-:W-:-:S02]  /*e290*/  F2FP.F16.F32.PACK_AB R5, RZ, R5 ;  /* 0x00000005ff05723e */ /* 0x000fc400000000ff */
[----:B------:R-:W3:Y:S01]  /*e2a0*/  LDL.LU R20, [R1+0x10] ;  /* 0x0000100001147983 */ /* 0x000ee20000300800 */
[----:B------:R-:W-:Y:S02]  /*e2b0*/  F2FP.F16.F32.PACK_AB R8, RZ, R8 ;  /* 0x00000008ff08723e */ /* 0x000fe400000000ff */
[----:B------:R-:W-:Y:S01]  /*e2c0*/  PRMT R11, R5, 0x7610, R11 ;  /* 0x00007610050b7816 */ /* 0x000fe2000000000b */
[----:B------:R-:W4:Y:S01]  /*e2d0*/  LDL.LU R19, [R1+0x14] ;  /* 0x0000140001137983 */ /* 0x000f220000300800 */
[----:B------:R-:W-:Y:S02]  /*e2e0*/  F2FP.F16.F32.PACK_AB R9, RZ, R9 ;  /* 0x00000009ff09723e */ /* 0x000fe400000000ff */
[----:B------:R-:W-:Y:S01]  /*e2f0*/  IADD3 R4, P4, R6, UR5, RZ ;  /* 0x0000000506047c10 */ /* 0x000fe2000ff9e0ff */
[----:B------:R1:W-:Y:S01]  /*e300*/  @P1 STG.E.U16 desc[UR44][R6.64], R11 ;  /* 0x0000000b06001986 */ /* 0x0003e2000c10152c */
[----:B0-----:R-:W-:Y:S01]  /*e310*/  PRMT R10, R8, 0x7610, R10 ;  /* 0x00007610080a7816 */ /* 0x001fe2000000000a */
[----:B------:R-:W-:Y:S01]  /*e320*/  FMUL R8, R18, R2 ;  /* 0x0000000212087220 */ /* 0x000fe20000400000 */
[----:B------:R-:W-:Y:S01]  /*e330*/  ISETP.GT.AND P1, PT, R3, 0x8, P3 ;  /* 0x000000080300780c */ /* 0x000fe20001f24270 */
[----:B------:R-:W5:Y:S01]  /*e340*/  LDL.LU R18, [R1+0x18] ;  /* 0x0000180001127983 */ /* 0x000f620000300800 */
[----:B------:R-:W-:-:S02]  /*e350*/  ISETP.GT.AND P2, PT, R0, 0x8, PT ;  /* 0x000000080000780c */ /* 0x000fc40003f44270 */
[----:B------:R-:W-:Y:S02]  /*e360*/  IADD3.X R5, R7, UR4, RZ, P4, !PT ;  /* 0x0000000407057c10 */ /* 0x000fe4000a7fe4ff */
[----:B------:R-:W-:Y:S02]  /*e370*/  ISETP.GT.AND P4, PT, R3, RZ, P2 ;  /* 0x000000ff0300720c */ /* 0x000fe40001784270 */
[----:B-1----:R-:W-:Y:S01]  /*e380*/  PRMT R11, R9, 0x7610, R11 ;  /* 0x00007610090b7816 */ /* 0x002fe2000000000b */
[----:B------:R-:W-:Y:S01]  /*e390*/  FMUL R9, R17, R2 ;  /* 0x0000000211097220 */ /* 0x000fe20000400000 */
[----:B------:R0:W-:Y:S04]  /*e3a0*/  @P5 STG.E.U16 desc[UR44][R4.64], R12 ;  /* 0x0000000c04005986 */ /* 0x0001e8000c10152c */
[----:B------:R-:W5:Y:S04]  /*e3b0*/  LDL.LU R17, [R1+0x1c] ;  /* 0x00001c0001117983 */ /* 0x000f680000300800 */
[----:B------:R1:W-:Y:S01]  /*e3c0*/  @P1 STG.E.U16 desc[UR44][R4.64+0x2], R13 ;  /* 0x0000020d04001986 */ /* 0x0003e2000c10152c */
[----:B------:R-:W-:-:S03]  /*e3d0*/  ISETP.GT.AND P1, PT, R0, 0x9, PT ;  /* 0x000000090000780c */ /* 0x000fc60003f24270 */
[----:B------:R1:W-:Y:S01]  /*e3e0*/  @P4 STG.E.U16 desc[UR44][R6.64+0x10], R10 ;  /* 0x0000100a06004986 */ /* 0x0003e2000c10152c */
[C---:B------:R-:W-:Y:S02]  /*e3f0*/  ISETP.GT.AND P5, PT, R3.reuse, RZ, P1 ;  /* 0x000000ff0300720c */ /* 0x040fe40000fa4270 */
[----:B------:R-:W-:Y:S02]  /*e400*/  ISETP.GT.AND P4, PT, R3, 0x8, P2 ;  /* 0x000000080300780c */ /* 0x000fe40001784270 */
[----:B------:R-:W-:Y:S02]  /*e410*/  F2FP.F16.F32.PACK_AB R8, RZ, R8 ;  /* 0x00000008ff08723e */ /* 0x000fe400000000ff */
[----:B------:R-:W-:Y:S02]  /*e420*/  F2FP.F16.F32.PACK_AB R9, RZ, R9 ;  /* 0x00000009ff09723e */ /* 0x000fe400000000ff */
[----:B0-----:R-:W-:Y:S02]  /*e430*/  PRMT R12, R8, 0x7610, R12 ;  /* 0x00007610080c7816 */ /* 0x001fe4000000000c */
[----:B-1----:R-:W-:Y:S01]  /*e440*/  PRMT R13, R9, 0x7610, R13 ;  /* 0x00007610090d7816 */ /* 0x002fe2000000000d */
[----:B------:R-:W-:-:S02]  /*e450*/  FMUL R10, R232, R2 ;  /* 0x00000002e80a7220 */ /* 0x000fc40000400000 */
[----:B------:R-:W-:Y:S01]  /*e460*/  @P5 STG.E.U16 desc[UR44][R6.64+0x12], R11 ;  /* 0x0000120b06005986 */ /* 0x000fe2000c10152c */
[C---:B------:R-:W-:Y:S01]  /*e470*/  ISETP.GT.AND P5, PT, R3.reuse, 0x8, P1 ;  /* 0x000000080300780c */ /* 0x040fe20000fa4270 */
[----:B------:R-:W-:Y:S02]  /*e480*/  IMAD.U32 R9, RZ, RZ, UR8 ;  /* 0x00000008ff097e24 */ /* 0x000fe4000f8e00ff */
[----:B------:R-:W-:Y:S01]  /*e490*/  @P4 STG.E.U16 desc[UR44][R4.64+0x10], R12 ;  /* 0x0000100c04004986 */ /* 0x000fe2000c10152c */
[----:B------:R-:W-:Y:S01]  /*e4a0*/  ISETP.GT.AND P4, PT, R3, 0x80, P0 ;  /* 0x000000800300780c */ /* 0x000fe20000784270 */
[----:B------:R-:W-:Y:S01]  /*e4b0*/  IMAD.WIDE.U32 R8, R9, 0xf0, R4 ;  /* 0x000000f009087825 */ /* 0x000fe200078e0004 */
[----:B------:R-:W-:-:S03]  /*e4c0*/  F2FP.F16.F32.PACK_AB R10, RZ, R10 ;  /* 0x0000000aff0a723e */ /* 0x000fc600000000ff */
[----:B------:R-:W-:Y:S01]  /*e4d0*/  VIADD R9, R9, UR11 ;  /* 0x0000000b09097c36 */ /* 0x000fe20008000000 */
[----:B------:R-:W-:Y:S01]  /*e4e0*/  PRMT R14, R10, 0x7610, R14 ;  /* 0x000076100a0e7816 */ /* 0x000fe2000000000e */
[----:B------:R-:W-:Y:S02]  /*e4f0*/  FMUL R10, R23, R2 ;  /* 0x00000002170a7220 */ /* 0x000fe40000400000 */
[----:B------:R0:W-:Y:S04]  /*e500*/  @P5 STG.E.U16 desc[UR44][R4.64+0x12], R13 ;  /* 0x0000120d04005986 */ /* 0x0001e8000c10152c */
[----:B------:R1:W-:Y:S01]  /*e510*/  @P4 STG.E.U16 desc[UR44][R8.64], R14 ;  /* 0x0000000e08004986 */ /* 0x0003e2000c10152c */
[----:B------:R-:W-:Y:S02]  /*e520*/  ISETP.GT.AND P4, PT, R3, 0x80, P3 ;  /* 0x000000800300780c */ /* 0x000fe40001f84270 */
[----:B------:R-:W-:-:S04]  /*e530*/  F2FP.F16.F32.PACK_AB R10, RZ, R10 ;  /* 0x0000000aff0a723e */ /* 0x000fc800000000ff */
[----:B0-----:R-:W-:Y:S01]  /*e540*/  PRMT R13, R10, 0x7610, R13 ;  /* 0x000076100a0d7816 */ /* 0x001fe2000000000d */
[----:B------:R-:W-:-:S06]  /*e550*/  FMUL R10, R22, R2 ;  /* 0x00000002160a7220 */ /* 0x000fcc0000400000 */
[----:B------:R0:W-:Y:S01]  /*e560*/  @P4 STG.E.U16 desc[UR44][R8.64+0x2], R13 ;  /* 0x0000020d08004986 */ /* 0x0001e2000c10152c */
[----:B------:R-:W-:Y:S02]  /*e570*/  F2FP.F16.F32.PACK_AB R11, RZ, R10 ;  /* 0x0000000aff0b723e */ /* 0x000fe400000000ff */
[----:B------:R-:W-:Y:S02]  /*e580*/  IADD3 R10, P4, R8, UR5, RZ ;  /* 0x00000005080a7c10 */ /* 0x000fe4000ff9e0ff */
[----:B-1----:R-:W-:Y:S02]  /*e590*/  PRMT R14, R11, 0x7610, R14 ;  /* 0x000076100b0e7816 */ /* 0x002fe4000000000e */
[----:B------:R-:W-:Y:S02]  /*e5a0*/  ISETP.GT.AND P5, PT, R3, 0x88, P0 ;  /* 0x000000880300780c */ /* 0x000fe400007a4270 */
[----:B------:R-:W-:Y:S02]  /*e5b0*/  IADD3.X R11, R9, UR4, RZ, P4, !PT ;  /* 0x00000004090b7c10 */ /* 0x000fe4000a7fe4ff */
[----:B------:R-:W-:-:S09]  /*e5c0*/  ISETP.GT.AND P4, PT, R3, 0x88, P3 ;  /* 0x000000880300780c */ /* 0x000fd20001f84270 */
[----:B------:R1:W-:Y:S01]  /*e5d0*/  @P5 STG.E.U16 desc[UR44][R10.64], R14 ;  /* 0x0000000e0a005986 */ /* 0x0003e2000c10152c */
[----:B------:R-:W-:Y:S02]  /*e5e0*/  USHF.L.U32 UR13, UR8, 0x8, URZ ;  /* 0x00000008080d7899 */ /* 0x000fe4000800063f */
[----:B------:R-:W-:Y:S01]  /*e5f0*/  USHF.L.U64.HI UR12, UR8, 0x8, UR9 ;  /* 0x00000008080c7899 */ /* 0x000fe20008010209 */
[----:B------:R-:W-:Y:S01]  /*e600*/  ISETP.GT.AND P5, PT, R3, 0x100, P0 ;  /* 0x000001000300780c */ /* 0x000fe200007a4270 */
[-C--:B------:R-:W-:Y:S01]  /*e610*/  FMUL R224, R224, R2.reuse ;  /* 0x00000002e0e07220 */ /* 0x080fe20000400000 */
[----:B------:R-:W-:-:S04]  /*e620*/  FMUL R225, R225, R2 ;  /* 0x00000002e1e17220 */ /* 0x000fc80000400000 */
[----:B------:R-:W-:Y:S02]  /*e630*/  F2FP.F16.F32.PACK_AB R224, RZ, R224 ;  /* 0x000000e0ffe0723e */ /* 0x000fe400000000ff */
[----:B------:R-:W-:Y:S01]  /*e640*/  F2FP.F16.F32.PACK_AB R225, RZ, R225 ;  /* 0x000000e1ffe1723e */ /* 0x000fe200000000ff */
[-C--:B------:R-:W-:Y:S01]  /*e650*/  FMUL R226, R226, R2.reuse ;  /* 0x00000002e2e27220 */ /* 0x080fe20000400000 */
[----:B------:R-:W-:-:S04]  /*e660*/  FMUL R227, R227, R2 ;  /* 0x00000002e3e37220 */ /* 0x000fc80000400000 */
[----:B------:R-:W-:Y:S02]  /*e670*/  F2FP.F16.F32.PACK_AB R226, RZ, R226 ;  /* 0x000000e2ffe2723e */ /* 0x000fe400000000ff */
[----:B------:R-:W-:Y:S01]  /*e680*/  F2FP.F16.F32.PACK_AB R227, RZ, R227 ;  /* 0x000000e3ffe3723e */ /* 0x000fe200000000ff */
[----:B------:R-:W-:-:S05]  /*e690*/  FMUL R228, R228, R2 ;  /* 0x00000002e4e47220 */ /* 0x000fca0000400000 */
[----:B------:R-:W-:Y:S01]  /*e6a0*/  F2FP.F16.F32.PACK_AB R228, RZ, R228 ;  /* 0x000000e4ffe4723e */ /* 0x000fe200000000ff */
[----:B------:R-:W-:-:S05]  /*e6b0*/  FMUL R229, R229, R2 ;  /* 0x00000002e5e57220 */ /* 0x000fca0000400000 */
[----:B------:R-:W-:Y:S01]  /*e6c0*/  F2FP.F16.F32.PACK_AB R229, RZ, R229 ;  /* 0x000000e5ffe5723e */ /* 0x000fe200000000ff */
[-C--:B------:R-:W-:Y:S01]  /*e6d0*/  FMUL R230, R230, R2.reuse ;  /* 0x00000002e6e67220 */ /* 0x080fe20000400000 */
[----:B------:R-:W-:-:S04]  /*e6e0*/  FMUL R231, R231, R2 ;  /* 0x00000002e7e77220 */ /* 0x000fc80000400000 */
[----:B------:R-:W-:Y:S02]  /*e6f0*/  F2FP.F16.F32.PACK_AB R230, RZ, R230 ;  /* 0x000000e6ffe6723e */ /* 0x000fe400000000ff */
[----:B------:R-:W-:Y:S01]  /*e700*/  F2FP.F16.F32.PACK_AB R231, RZ, R231 ;  /* 0x000000e7ffe7723e */ /* 0x000fe200000000ff */
[----:B--2---:R-:W-:-:S05]  /*e710*/  FMUL R12, R21, R2 ;  /* 0x00000002150c7220 */ /* 0x004fca0000400000 */
[----:B------:R-:W-:-:S04]  /*e720*/  F2FP.F16.F32.PACK_AB R12, RZ, R12 ;  /* 0x0000000cff0c723e */ /* 0x000fc800000000ff */
[----:B0-----:R-:W-:Y:S01]  /*e730*/  PRMT R13, R12, 0x7610, R13 ;  /* 0x000076100c0d7816 */ /* 0x001fe2000000000d */
[----:B---3--:R-:W-:-:S04]  /*e740*/  FMUL R12, R20, R2 ;  /* 0x00000002140c7220 */ /* 0x008fc80000400000 */
[----:B------:R0:W-:Y:S01]  /*e750*/  @P4 STG.E.U16 desc[UR44][R10.64+0x2], R13 ;  /* 0x0000020d0a004986 */ /* 0x0001e2000c10152c */
[----:B------:R-:W-:Y:S02]  /*e760*/  ISETP.GT.AND P4, PT, R3, 0x80, P2 ;  /* 0x000000800300780c */ /* 0x000fe40001784270 */
[----:B------:R-:W-:-:S04]  /*e770*/  F2FP.F16.F32.PACK_AB R12, RZ, R12 ;  /* 0x0000000cff0c723e */ /* 0x000fc800000000ff */
[----:B------:R-:W-:Y:S01]  /*e780*/  PRMT R15, R12, 0x7610, R15 ;  /* 0x000076100c0f7816 */ /* 0x000fe2000000000f */
[----:B----4-:R-:W-:-:S06]  /*e790*/  FMUL R12, R19, R2 ;  /* 0x00000002130c7220 */ /* 0x010fcc0000400000 */
[----:B------:R-:W-:Y:S01]  /*e7a0*/  @P4 STG.E.U16 desc[UR44][R8.64+0x10], R15 ;  /* 0x0000100f08004986 */ /* 0x000fe2000c10152c */
[----:B------:R-:W-:Y:S02]  /*e7b0*/  ISETP.GT.AND P4, PT, R3, 0x80, P1 ;  /* 0x000000800300780c */ /* 0x000fe40000f84270 */
[----:B------:R-:W-:-:S04]  /*e7c0*/  F2FP.F16.F32.PACK_AB R12, RZ, R12 ;  /* 0x0000000cff0c723e */ /* 0x000fc800000000ff */
[----:B-1----:R-:W-:Y:S01]  /*e7d0*/  PRMT R14, R12, 0x7610, R14 ;  /* 0x000076100c0e7816 */ /* 0x002fe2000000000e */
[----:B-----5:R-:W-:-:S06]  /*e7e0*/  FMUL R12, R18, R2 ;  /* 0x00000002120c7220 */ /* 0x020fcc0000400000 */
[----:B------:R1:W-:Y:S01]  /*e7f0*/  @P4 STG.E.U16 desc[UR44][R8.64+0x12], R14 ;  /* 0x0000120e08004986 */ /* 0x0003e2000c10152c */
[----:B------:R-:W-:Y:S02]  /*e800*/  ISETP.GT.AND P4, PT, R3, 0x88, P2 ;  /* 0x000000880300780c */ /* 0x000fe40001784270 */
[----:B------:R-:W-:-:S04]  /*e810*/  F2FP.F16.F32.PACK_AB R12, RZ, R12 ;  /* 0x0000000cff0c723e */ /* 0x000fc800000000ff */
[----:B0-----:R-:W-:Y:S01]  /*e820*/  PRMT R13, R12, 0x7610, R13 ;  /* 0x000076100c0d7816 */ /* 0x001fe2000000000d */
[----:B------:R-:W-:-:S06]  /*e830*/  FMUL R12, R17, R2 ;  /* 0x00000002110c7220 */ /* 0x000fcc0000400000 */
[----:B------:R-:W-:Y:S01]  /*e840*/  @P4 STG.E.U16 desc[UR44][R10.64+0x10], R13 ;  /* 0x0000100d0a004986 */ /* 0x000fe2000c10152c */
[----:B------:R-:W-:Y:S02]  /*e850*/  ISETP.GT.AND P4, PT, R3, 0x88, P1 ;  /* 0x000000880300780c */ /* 0x000fe40000f84270 */
[----:B------:R-:W-:-:S11]  /*e860*/  F2FP.F16.F32.PACK_AB R12, RZ, R12 ;  /* 0x0000000cff0c723e */ /* 0x000fd600000000ff */
[----:B------:R0:W-:Y:S01]  /*e870*/  @P4 STG.E.U16 desc[UR44][R10.64+0x12], R12 ;  /* 0x0000120c0a004986 */ /* 0x0001e2000c10152c */
[----:B-1----:R-:W-:-:S04]  /*e880*/  IADD3 R8, P4, R8, UR13, RZ ;  /* 0x0000000d08087c10 */ /* 0x002fc8000ff9e0ff */
[----:B------:R-:W-:Y:S02]  /*e890*/  IADD3.X R9, R9, UR12, RZ, P4, !PT ;  /* 0x0000000c09097c10 */ /* 0x000fe4000a7fe4ff */
[----:B------:R-:W-:-:S03]  /*e8a0*/  ISETP.GT.AND P4, PT, R3, 0x100, P3 ;  /* 0x000001000300780c */ /* 0x000fc60001f84270 */
[----:B------:R-:W-:Y:S01]  /*e8b0*/  @P5 STG.E.U16 desc[UR44][R8.64], R224 ;  /* 0x000000e008005986 */ /* 0x000fe2000c10152c */
[----:B------:R-:W-:-:S09]  /*e8c0*/  ISETP.GT.AND P5, PT, R3, 0x108, P0 ;  /* 0x000001080300780c */ /* 0x000fd200007a4270 */
[----:B------:R-:W-:Y:S01]  /*e8d0*/  @P4 STG.E.U16 desc[UR44][R8.64+0x2], R225 ;  /* 0x000002e108004986 */ /* 0x000fe2000c10152c */
[----:B0-----:R-:W-:-:S04]  /*e8e0*/  IADD3 R10, P4, R8, UR5, RZ ;  /* 0x00000005080a7c10 */ /* 0x001fc8000ff9e0ff */
[----:B------:R-:W-:Y:S02]  /*e8f0*/  IADD3.X R11, R9, UR4, RZ, P4, !PT ;  /* 0x00000004090b7c10 */ /* 0x000fe4000a7fe4ff */
[----:B------:R-:W-:-:S03]  /*e900*/  ISETP.GT.AND P4, PT, R3, 0x108, P3 ;  /* 0x000001080300780c */ /* 0x000fc60001f84270 */
[----:B------:R-:W-:Y:S10]  /*e910*/  @P5 STG.E.U16 desc[UR44][R10.64], R226 ;  /* 0x000000e20a005986 */ /* 0x000ff4000c10152c */
[----:B------:R-:W-:Y:S01]  /*e920*/  @P4 STG.E.U16 desc[UR44][R10.64+0x2], R227 ;  /* 0x000002e30a004986 */ /* 0x000fe2000c10152c */
[----:B------:R-:W-:-:S13]  /*e930*/  ISETP.GT.AND P4, PT, R3, 0x100, P2 ;  /* 0x000001000300780c */ /* 0x000fda0001784270 */
[----:B------:R-:W-:Y:S01]  /*e940*/  @P4 STG.E.U16 desc[UR44][R8.64+0x10], R228 ;  /* 0x000010e408004986 */ /* 0x000fe2000c10152c */
[C---:B------:R-:W-:Y:S02]  /*e950*/  ISETP.GT.AND P4, PT, R3.reuse, 0x100, P1 ;  /* 0x000001000300780c */ /* 0x040fe40000f84270 */
[----:B------:R-:W-:-:S11]  /*e960*/  ISETP.GT.AND P5, PT, R3, 0x108, P1 ;  /* 0x000001080300780c */ /* 0x000fd60000fa4270 */
[----:B------:R0:W-:Y:S01]  /*e970*/  @P4 STG.E.U16 desc[UR44][R8.64+0x12], R229 ;  /* 0x000012e508004986 */ /* 0x0001e2000c10152c */
[----:B------:R-:W-:Y:S01]  /*e980*/  ISETP.GT.AND P4, PT, R3, 0x108, P2 ;  /* 0x000001080300780c */ /* 0x000fe20001784270 */
[----:B------:R-:W-:-:S12]  /*e990*/  FMUL R216, R216, R2 ;  /* 0x00000002d8d87220 */ /* 0x000fd80000400000 */
[----:B------:R-:W-:Y:S04]  /*e9a0*/  @P4 STG.E.U16 desc[UR44][R10.64+0x10], R230 ;  /* 0x000010e60a004986 */ /* 0x000fe8000c10152c */
[----:B------:R1:W-:Y:S01]  /*e9b0*/  @P5 STG.E.U16 desc[UR44][R10.64+0x12], R231 ;  /* 0x000012e70a005986 */ /* 0x0003e2000c10152c */
[----:B------:R-:W-:Y:S02]  /*e9c0*/  ISETP.GT.AND P5, PT, R3, 0x180, P0 ;  /* 0x000001800300780c */ /* 0x000fe400007a4270 */
[----:B0-----:R-:W-:Y:S02]  /*e9d0*/  IADD3 R8, P4, R8, UR13, RZ ;  /* 0x0000000d08087c10 */ /* 0x001fe4000ff9e0ff */
[----:B------:R-:W-:Y:S02]  /*e9e0*/  F2FP.F16.F32.PACK_AB R216, RZ, R216 ;  /* 0x000000d8ffd8723e */ /* 0x000fe400000000ff */
[----:B------:R-:W-:-:S02]  /*e9f0*/  IADD3.X R9, R9, UR12, RZ, P4, !PT ;  /* 0x0000000c09097c10 */ /* 0x000fc4000a7fe4ff */
[C---:B------:R-:W-:Y:S02]  /*ea00*/  ISETP.GT.AND P4, PT, R3.reuse, 0x180, P3 ;  /* 0x000001800300780c */ /* 0x040fe40001f84270 */
[----:B------:R-:W-:Y:S01]  /*ea10*/  ISETP.GT.AND P0, PT, R3, 0x188, P0 ;  /* 0x000001880300780c */ /* 0x000fe20000704270 */
[-C--:B------:R-:W-:Y:S01]  /*ea20*/  FMUL R217, R217, R2.reuse ;  /* 0x00000002d9d97220 */ /* 0x080fe20000400000 */
[----:B------:R-:W-:Y:S01]  /*ea30*/  FMUL R218, R218, R2 ;  /* 0x00000002dada7220 */ /* 0x000fe20000400000 */
[----:B------:R-:W-:Y:S01]  /*ea40*/  @P5 STG.E.U16 desc[UR44][R8.64], R216 ;  /* 0x000000d808005986 */ /* 0x000fe2000c10152c */
[----:B-1----:R-:W-:Y:S02]  /*ea50*/  IADD3 R10, P5, R8, UR5, RZ ;  /* 0x00000005080a7c10 */ /* 0x002fe4000ffbe0ff */
[----:B------:R-:W-:Y:S02]  /*ea60*/  F2FP.F16.F32.PACK_AB R217, RZ, R217 ;  /* 0x000000d9ffd9723e */ /* 0x000fe400000000ff */
[----:B------:R-:W-:-:S02]  /*ea70*/  F2FP.F16.F32.PACK_AB R218, RZ, R218 ;  /* 0x000000daffda723e */ /* 0x000fc400000000ff */
[----:B------:R-:W-:Y:S01]  /*ea80*/  IADD3.X R11, R9, UR4, RZ, P5, !PT ;  /* 0x00000004090b7c10 */ /* 0x000fe2000affe4ff */
[----:B------:R-:W-:Y:S01]  /*ea90*/  @P4 STG.E.U16 desc[UR44][R8.64+0x2], R217 ;  /* 0x000002d908004986 */ /* 0x000fe2000c10152c */
[C---:B------:R-:W-:Y:S02]  /*eaa0*/  ISETP.GT.AND P3, PT, R3.reuse, 0x188, P3 ;  /* 0x000001880300780c */ /* 0x040fe40001f64270 */
[C---:B------:R-:W-:Y:S01]  /*eab0*/  ISETP.GT.AND P4, PT, R3.reuse, 0x180, P2 ;  /* 0x000001800300780c */ /* 0x040fe20001784270 */
[----:B------:R-:W-:Y:S01]  /*eac0*/  @P0 STG.E.U16 desc[UR44][R10.64], R218 ;  /* 0x000000da0a000986 */ /* 0x000fe2000c10152c */
[----:B------:R-:W-:Y:S01]  /*ead0*/  ISETP.GT.AND P0, PT, R3, 0x180, P1 ;  /* 0x000001800300780c */ /* 0x000fe20000f04270 */
[-C--:B------:R-:W-:Y:S01]  /*eae0*/  FMUL R219, R219, R2.reuse ;  /* 0x00000002dbdb7220 */ /* 0x080fe20000400000 */
[----:B------:R-:W-:Y:S01]  /*eaf0*/  ISETP.GT.AND P2, PT, R3, 0x188, P2 ;  /* 0x000001880300780c */ /* 0x000fe20001744270 */
[-C--:B------:R-:W-:Y:S01]  /*eb00*/  FMUL R220, R220, R2.reuse ;  /* 0x00000002dcdc7220 */ /* 0x080fe20000400000 */
[----:B------:R-:W-:-:S02]  /*eb10*/  FMUL R221, R221, R2 ;  /* 0x00000002dddd7220 */ /* 0x000fc40000400000 */
[----:B------:R-:W-:Y:S02]  /*eb20*/  F2FP.F16.F32.PACK_AB R219, RZ, R219 ;  /* 0x000000dbffdb723e */ /* 0x000fe400000000ff */
[----:B------:R-:W-:Y:S01]  /*eb30*/  F2FP.F16.F32.PACK_AB R220, RZ, R220 ;  /* 0x000000dcffdc723e */ /* 0x000fe200000000ff */
[-C--:B------:R-:W-:Y:S01]  /*eb40*/  FMUL R222, R222, R2.reuse ;  /* 0x00000002dede7220 */ /* 0x080fe20000400000 */
[----:B------:R-:W-:Y:S01]  /*eb50*/  F2FP.F16.F32.PACK_AB R221, RZ, R221 ;  /* 0x000000ddffdd723e */ /* 0x000fe200000000ff */
[----:B------:R-:W-:Y:S01]  /*eb60*/  @P3 STG.E.U16 desc[UR44][R10.64+0x2], R219 ;  /* 0x000002db0a003986 */ /* 0x000fe2000c10152c */
[----:B------:R-:W-:Y:S01]  /*eb70*/  ISETP.GT.AND P1, PT, R3, 0x188, P1 ;  /* 0x000001880300780c */ /* 0x000fe20000f24270 */
[----:B------:R-:W-:Y:S02]  /*eb80*/  FMUL R223, R223, R2 ;  /* 0x00000002dfdf7220 */ /* 0x000fe40000400000 */
[----:B------:R-:W-:Y:S01]  /*eb90*/  @P4 STG.E.U16 desc[UR44][R8.64+0x10], R220 ;  /* 0x000010dc08004986 */ /* 0x000fe2000c10152c */
[----:B------:R-:W-:-:S03]  /*eba0*/  F2FP.F16.F32.PACK_AB R222, RZ, R222 ;  /* 0x000000deffde723e */ /* 0x000fc600000000ff */
[----:B------:R0:W-:Y:S01]  /*ebb0*/  @P0 STG.E.U16 desc[UR44][R8.64+0x12], R221 ;  /* 0x000012dd08000986 */ /* 0x0001e2000c10152c */
[----:B------:R-:W-:Y:S02]  /*ebc0*/  F2FP.F16.F32.PACK_AB R223, RZ, R223 ;  /* 0x000000dfffdf723e */ /* 0x000fe400000000ff */
[----:B------:R-:W-:Y:S01]  /*ebd0*/  ISETP.GT.AND P3, PT, R0, 0x10, PT ;  /* 0x000000100000780c */ /* 0x000fe20003f64270 */
[----:B0-----:R-:W-:Y:S02]  /*ebe0*/  @P2 IMAD.MOV.U32 R8, RZ, RZ, R10 ;  /* 0x000000ffff082224 */ /* 0x001fe400078e000a */
[----:B------:R-:W-:-:S05]  /*ebf0*/  @P2 IMAD.MOV.U32 R9, RZ, RZ, R11 ;  /* 0x000000ffff092224 */ /* 0x000fca00078e000b */
[----:B------:R-:W-:Y:S01]  /*ec00*/  @P2 STG.E.U16 desc[UR44][R8.64+0x10], R222 ;  /* 0x000010de08002986 */ /* 0x000fe2000c10152c */
[----:B------:R-:W-:-:S03]  /*ec10*/  ISETP.GT.AND P2, PT, R0, 0x11, PT ;  /* 0x000000110000780c */ /* 0x000fc60003f44270 */
[----:B------:R0:W-:Y:S01]  /*ec20*/  @P1 STG.E.U16 desc[UR44][R10.64+0x12], R223 ;  /* 0x000012df0a001986 */ /* 0x0001e2000c10152c */
[C---:B------:R-:W-:Y:S02]  /*ec30*/  ISETP.GT.AND P1, PT, R3.reuse, RZ, P3 ;  /* 0x000000ff0300720c */ /* 0x040fe40001f24270 */
[C---:B------:R-:W-:Y:S02]  /*ec40*/  ISETP.GT.AND P4, PT, R3.reuse, RZ, P2 ;  /* 0x000000ff0300720c */ /* 0x040fe40001784270 */
[----:B------:R-:W-:Y:S01]  /*ec50*/  ISETP.GT.AND P0, PT, R3, 0x8, P2 ;  /* 0x000000080300780c */ /* 0x000fe20001704270 */
[-C--:B------:R-:W-:Y:S01]  /*ec60*/  FMUL R208, R208, R2.reuse ;  /* 0x00000002d0d07220 */ /* 0x080fe20000400000 */
[-C--:B------:R-:W-:Y:S01]  /*ec70*/  FMUL R209, R209, R2.reuse ;  /* 0x00000002d1d17220 */ /* 0x080fe20000400000 */
[-C--:B------:R-:W-:Y:S01]  /*ec80*/  FMUL R211, R211, R2.reuse ;  /* 0x00000002d3d37220 */ /* 0x080fe20000400000 */
[----:B------:R-:W-:Y:S01]  /*ec90*/  ISETP.GT.AND P5, PT, R3, 0x8, P3 ;  /* 0x000000080300780c */ /* 0x000fe20001fa4270 */
[----:B------:R-:W-:Y:S01]  /*eca0*/  FMUL R210, R210, R2 ;  /* 0x00000002d2d27220 */ /* 0x000fe20000400000 */
[----:B------:R-:W-:-:S02]  /*ecb0*/  F2FP.F16.F32.PACK_AB R208, RZ, R208 ;  /* 0x000000d0ffd0723e */ /* 0x000fc400000000ff */
[----:B------:R-:W-:Y:S02]  /*ecc0*/  F2FP.F16.F32.PACK_AB R209, RZ, R209 ;  /* 0x000000d1ffd1723e */ /* 0x000fe400000000ff */
[----:B------:R-:W-:Y:S01]  /*ecd0*/  F2FP.F16.F32.PACK_AB R211, RZ, R211 ;  /* 0x000000d3ffd3723e */ /* 0x000fe200000000ff */
[----:B------:R-:W-:Y:S01]  /*ece0*/  @P1 STG.E.U16 desc[UR44][R6.64+0x20], R208 ;  /* 0x000020d006001986 */ /* 0x000fe2000c10152c */
[----:B------:R-:W-:-:S03]  /*ecf0*/  F2FP.F16.F32.PACK_AB R210, RZ, R210 ;  /* 0x000000d2ffd2723e */ /* 0x000fc600000000ff */
[----:B------:R-:W-:Y:S01]  /*ed00*/  @P4 STG.E.U16 desc[UR44][R6.64+0x22], R209 ;  /* 0x000022d106004986 */ /* 0x000fe2000c10152c */
[----:B------:R-:W-:-:S03]  /*ed10*/  ISETP.GT.AND P1, PT, R0, 0x18, PT ;  /* 0x000000180000780c */ /* 0x000fc60003f24270 */
[----:B------:R-:W-:Y:S01]  /*ed20*/  @P0 STG.E.U16 desc[UR44][R4.64+0x22], R211 ;  /* 0x000022d304000986 */ /* 0x000fe2000c10152c */
[----:B------:R-:W-:-:S03]  /*ed30*/  ISETP.GT.AND P0, PT, R0, 0x19, PT ;  /* 0x000000190000780c */ /* 0x000fc60003f04270 */
[----:B------:R-:W-:Y:S01]  /*ed40*/  @P5 STG.E.U16 desc[UR44][R4.64+0x20], R210 ;  /* 0x000020d204005986 */ /* 0x000fe2000c10152c */
[C---:B------:R-:W-:Y:S02]  /*ed50*/  ISETP.GT.AND P5, PT, R3.reuse, RZ, P1 ;  /* 0x000000ff0300720c */ /* 0x040fe40000fa4270 */
[----:B------:R-:W-:Y:S01]  /*ed60*/  ISETP.GT.AND P4, PT, R3, RZ, P0 ;  /* 0x000000ff0300720c */ /* 0x000fe20000784270 */
[-C--:B------:R-:W-:Y:S01]  /*ed70*/  FMUL R212, R212, R2.reuse ;  /* 0x00000002d4d47220 */ /* 0x080fe20000400000 */
[----:B------:R-:W-:-:S04]  /*ed80*/  FMUL R213, R213, R2 ;  /* 0x00000002d5d57220 */ /* 0x000fc80000400000 */
[----:B------:R-:W-:Y:S02]  /*ed90*/  F2FP.F16.F32.PACK_AB R212, RZ, R212 ;  /* 0x000000d4ffd4723e */ /* 0x000fe400000000ff */
[----:B------:R-:W-:-:S03]  /*eda0*/  F2FP.F16.F32.PACK_AB R213, RZ, R213 ;  /* 0x000000d5ffd5723e */ /* 0x000fc600000000ff */
[----:B------:R-:W-:Y:S01]  /*edb0*/  @P5 STG.E.U16 desc[UR44][R6.64+0x30], R212 ;  /* 0x000030d406005986 */ /* 0x000fe2000c10152c */
[----:B------:R-:W-:-:S03]  /*edc0*/  ISETP.GT.AND P5, PT, R3, 0x8, P1 ;  /* 0x000000080300780c */ /* 0x000fc60000fa4270 */
[----:B------:R-:W-:Y:S01]  /*edd0*/  @P4 STG.E.U16 desc[UR44][R6.64+0x32], R213 ;  /* 0x000032d506004986 */ /* 0x000fe2000c10152c */
[----:B------:R-:W-:Y:S01]  /*ede0*/  ISETP.GT.AND P4, PT, R3, 0x8, P0 ;  /* 0x000000080300780c */ /* 0x000fe20000784270 */
[-C--:B------:R-:W-:Y:S01]  /*edf0*/  FMUL R214, R214, R2.reuse ;  /* 0x00000002d6d67220 */ /* 0x080fe20000400000 */
[----:B------:R-:W-:-:S04]  /*ee00*/  FMUL R215, R215, R2 ;  /* 0x00000002d7d77220 */ /* 0x000fc80000400000 */
[----:B------:R-:W-:Y:S02]  /*ee10*/  F2FP.F16.F32.PACK_AB R214, RZ, R214 ;  /* 0x000000d6ffd6723e */ /* 0x000fe400000000ff */
[----:B------:R-:W-:Y:S01]  /*ee20*/  F2FP.F16.F32.PACK_AB R215, RZ, R215 ;  /* 0x000000d7ffd7723e */ /* 0x000fe200000000ff */
[----:B0-----:R-:W-:Y:S02]  /*ee30*/  IMAD.U32 R11, RZ, RZ, UR8 ;  /* 0x00000008ff0b7e24 */ /* 0x001fe4000f8e00ff */
[----:B------:R-:W-:Y:S01]  /*ee40*/  @P5 STG.E.U16 desc[UR44][R4.64+0x30], R214 ;  /* 0x000030d604005986 */ /* 0x000fe2000c10152c */
[----:B------:R-:W-:-:S03]  /*ee50*/  ISETP.GT.AND P5, PT, R3, 0x80, P2 ;  /* 0x000000800300780c */ /* 0x000fc600017a4270 */
[----:B------:R-:W-:Y:S01]  /*ee60*/  @P4 STG.E.U16 desc[UR44][R4.64+0x32], R215 ;  /* 0x000032d704004986 */ /* 0x000fe2000c10152c */
[----:B------:R-:W-:Y:S01]  /*ee70*/  ISETP.GT.AND P4, PT, R3, 0x80, P3 ;  /* 0x000000800300780c */ /* 0x000fe20001f84270 */
[-C--:B------:R-:W-:Y:S01]  /*ee80*/  FMUL R200, R200, R2.reuse ;  /* 0x00000002c8c87220 */ /* 0x080fe20000400000 */
[----:B------:R-:W-:Y:S01]  /*ee90*/  FMUL R201, R201, R2 ;  /* 0x00000002c9c97220 */ /* 0x000fe20000400000 */
[----:B------:R-:W-:-:S03]  /*eea0*/  IMAD.WIDE.U32 R10, R11, 0xf0, R4 ;  /* 0x000000f00b0a7825 */ /* 0x000fc600078e0004 */
[----:B------:R-:W-:Y:S01]  /*eeb0*/  F2FP.F16.F32.PACK_AB R200, RZ, R200 ;  /* 0x000000c8ffc8723e */ /* 0x000fe200000000ff */
[----:B------:R-:W-:Y:S01]  /*eec0*/  VIADD R11, R11, UR11 ;  /* 0x0000000b0b0b7c36 */ /* 0x000fe20008000000 */
[----:B------:R-:W-:Y:S01]  /*eed0*/  F2FP.F16.F32.PACK_AB R201, RZ, R201 ;  /* 0x000000c9ffc9723e */ /* 0x000fe200000000ff */
[----:B------:R-:W-:-:S04]  /*eee0*/  FMUL R202, R202, R2 ;  /* 0x00000002caca7220 */ /* 0x000fc80000400000 */
[----:B------:R-:W-:Y:S01]  /*eef0*/  @P4 STG.E.U16 desc[UR44][R10.64+0x20], R200 ;  /* 0x000020c80a004986 */ /* 0x000fe2000c10152c */
[----:B------:R-:W-:-:S03]  /*ef00*/  IADD3 R8, P4, R10, UR5, RZ ;  /* 0x000000050a087c10 */ /* 0x000fc6000ff9e0ff */
[----:B------:R-:W-:Y:S01]  /*ef10*/  @P5 STG.E.U16 desc[UR44][R10.64+0x22], R201 ;  /* 0x000022c90a005986 */ /* 0x000fe2000c10152c */
[----:B------:R-:W-:Y:S02]  /*ef20*/  ISETP.GT.AND P5, PT, R3, 0x88, P3 ;  /* 0x000000880300780c */ /* 0x000fe40001fa4270 */
[----:B------:R-:W-:Y:S02]  /*ef30*/  IADD3.X R9, R11, UR4, RZ, P4, !PT ;  /* 0x000000040b097c10 */ /* 0x000fe4000a7fe4ff */
[----:B------:R-:W-:Y:S01]  /*ef40*/  ISETP.GT.AND P4, PT, R3, 0x88, P2 ;  /* 0x000000880300780c */ /* 0x000fe20001784270 */
[----:B------:R-:W-:Y:S01]  /*ef50*/  FMUL R203, R203, R2 ;  /* 0x00000002cbcb7220 */ /* 0x000fe20000400000 */
[----:B------:R-:W-:Y:S01]  /*ef60*/  F2FP.F16.F32.PACK_AB R202, RZ, R202 ;  /* 0x000000caffca723e */ /* 0x000fe200000000ff */
[----:B------:R-:W-:-:S03]  /*ef70*/  IMAD.U32 R15, RZ, RZ, UR5 ;  /* 0x00000005ff0f7e24 */ /* 0x000fc6000f8e00ff */
[----:B------:R-:W-:-:S03]  /*ef80*/  F2FP.F16.F32.PACK_AB R203, RZ, R203 ;  /* 0x000000cbffcb723e */ /* 0x000fc600000000ff */
[----:B------:R-:W-:Y:S01]  /*ef90*/  @P5 STG.E.U16 desc[UR44][R8.64+0x20], R202 ;  /* 0x000020ca08005986 */ /* 0x000fe2000c10152c */
[----:B------:R-:W-:Y:S01]  /*efa0*/  IADD3 R12, P5, R10, UR13, RZ ;  /* 0x0000000d0a0c7c10 */ /* 0x000fe2000ffbe0ff */
[----:B------:R-:W-:Y:S02]  /*efb0*/  IMAD.U32 R17, RZ, RZ, UR4 ;  /* 0x00000004ff117e24 */ /* 0x000fe4000f8e00ff */
[----:B------:R-:W-:Y:S01]  /*efc0*/  @P4 STG.E.U16 desc[UR44][R8.64+0x22], R203 ;  /* 0x000022cb08004986 */ /* 0x000fe2000c10152c */
[----:B------:R-:W-:Y:S02]  /*efd0*/  IADD3.X R13, R11, UR12, RZ, P5, !PT ;  /* 0x0000000c0b0d7c10 */ /* 0x000fe4000affe4ff */
[----:B------:R-:W-:-:S04]  /*efe0*/  IADD3 R14, P4, P5, R15, UR13, R12 ;  /* 0x0000000d0f0e7c10 */ /* 0x000fc8000fd9e00c */
[----:B------:R-:W-:Y:S02]  /*eff0*/  IADD3.X R15, R17, UR12, R13, P4, P5 ;  /* 0x0000000c110f7c10 */ /* 0x000fe4000a7ea40d */
[C---:B------:R-:W-:Y:S01]  /*f000*/  ISETP.GT.AND P4, PT, R3.reuse, 0x80, P1 ;  /* 0x000000800300780c */ /* 0x040fe20000f84270 */
[-C--:B------:R-:W-:Y:S01]  /*f010*/  FMUL R204, R204, R2.reuse ;  /* 0x00000002cccc7220 */ /* 0x080fe20000400000 */
[----:B------:R-:W-:Y:S01]  /*f020*/  ISETP.GT.AND P5, PT, R3, 0x80, P0 ;  /* 0x000000800300780c */ /* 0x000fe200007a4270 */
[----:B------:R-:W-:-:S03]  /*f030*/  FMUL R205, R205, R2 ;  /* 0x00000002cdcd7220 */ /* 0x000fc60000400000 */
[----:B------:R-:W-:Y:S02]  /*f040*/  F2FP.F16.F32.PACK_AB R204, RZ, R204 ;  /* 0x000000ccffcc723e */ /* 0x000fe400000000ff */
[----:B------:R-:W-:Y:S01]  /*f050*/  F2FP.F16.F32.PACK_AB R205, RZ, R205 ;  /* 0x000000cdffcd723e */ /* 0x000fe200000000ff */
[----:B------:R-:W-:-:S04]  /*f060*/  FMUL R206, R206, R2 ;  /* 0x00000002cece7220 */ /* 0x000fc80000400000 */
[----:B------:R-:W-:Y:S01]  /*f070*/  @P4 STG.E.U16 desc[UR44][R10.64+0x30], R204 ;  /* 0x000030cc0a004986 */ /* 0x000fe2000c10152c */
[----:B------:R-:W-:-:S03]  /*f080*/  ISETP.GT.AND P4, PT, R3, 0x88, P1 ;  /* 0x000000880300780c */ /* 0x000fc60000f84270 */
[----:B------:R-:W-:Y:S01]  /*f090*/  @P5 STG.E.U16 desc[UR44][R10.64+0x32], R205 ;  /* 0x000032cd0a005986 */ /* 0x000fe2000c10152c */
[----:B------:R-:W-:Y:S01]  /*f0a0*/  ISETP.GT.AND P5, PT, R3, 0x88, P0 ;  /* 0x000000880300780c */ /* 0x000fe200007a4270 */
[----:B------:R-:W-:Y:S01]  /*f0b0*/  FMUL R207, R207, R2 ;  /* 0x00000002cfcf7220 */ /* 0x000fe20000400000 */
[----:B------:R-:W-:-:S04]  /*f0c0*/  F2FP.F16.F32.PACK_AB R206, RZ, R206 ;  /* 0x000000ceffce723e */ /* 0x000fc800000000ff */
[----:B------:R-:W-:-:S03]  /*f0d0*/  F2FP.F16.F32.PACK_AB R207, RZ, R207 ;  /* 0x000000cfffcf723e */ /* 0x000fc600000000ff */
[----:B------:R-:W-:Y:S01]  /*f0e0*/  @P4 STG.E.U16 desc[UR44][R8.64+0x30], R206 ;  /* 0x000030ce08004986 */ /* 0x000fe2000c10152c */
[C---:B------:R-:W-:Y:S01]  /*f0f0*/  ISETP.GT.AND P4, PT, R3.reuse, 0x100, P3 ;  /* 0x000001000300780c */ /* 0x040fe20001f84270 */
[-C--:B------:R-:W-:Y:S02]  /*f100*/  FMUL R192, R192, R2.reuse ;  /* 0x00000002c0c07220 */ /* 0x080fe40000400000 */
[----:B------:R-:W-:Y:S01]  /*f110*/  @P5 STG.E.U16 desc[UR44][R8.64+0x32], R207 ;  /* 0x000032cf08005986 */ /* 0x000fe2000c10152c */
[----:B------:R-:W-:Y:S01]  /*f120*/  ISETP.GT.AND P5, PT, R3, 0x100, P2 ;  /* 0x000001000300780c */ /* 0x000fe200017a4270 */
[----:B------:R-:W-:Y:S01]  /*f130*/  FMUL R193, R193, R2 ;  /* 0x00000002c1c17220 */ /* 0x000fe20000400000 */
[----:B------:R-:W-:-:S04]  /*f140*/  F2FP.F16.F32.PACK_AB R192, RZ, R192 ;  /* 0x000000c0ffc0723e */ /* 0x000fc800000000ff */
[----:B------:R-:W-:-:S03]  /*f150*/  F2FP.F16.F32.PACK_AB R193, RZ, R193 ;  /* 0x000000c1ffc1723e */ /* 0x000fc600000000ff */
[----:B------:R-:W-:Y:S01]  /*f160*/  @P4 STG.E.U16 desc[UR44][R12.64+0x20], R192 ;  /* 0x000020c00c004986 */ /* 0x000fe2000c10152c */
[----:B------:R-:W-:Y:S01]  /*f170*/  ISETP.GT.AND P4, PT, R3, 0x108, P3 ;  /* 0x000001080300780c */ /* 0x000fe20001f84270 */
[----:B------:R-:W-:Y:S02]  /*f180*/  FMUL R194, R194, R2 ;  /* 0x00000002c2c27220 */ /* 0x000fe40000400000 */
[----:B------:R-:W-:Y:S01]  /*f190*/  @P5 STG.E.U16 desc[UR44][R12.64+0x22], R193 ;  /* 0x000022c10c005986 */ /* 0x000fe2000c10152c */
[----:B------:R-:W-:Y:S02]  /*f1a0*/  IADD3 R18, P5, R12, UR5, RZ ;  /* 0x000000050c127c10 */ /* 0x000fe4000ffbe0ff */
[----:B------:R-:W-:Y:S02]  /*f1b0*/  F2FP.F16.F32.PACK_AB R194, RZ, R194 ;  /* 0x000000c2ffc2723e */ /* 0x000fe400000000ff */
[----:B------:R-:W-:Y:S02]  /*f1c0*/  IADD3.X R19, R13, UR4, RZ, P5, !PT ;  /* 0x000000040d137c10 */ /* 0x000fe4000affe4ff */
[----:B------:R-:W-:Y:S01]  /*f1d0*/  ISETP.GT.AND P5, PT, R3, 0x108, P2 ;  /* 0x000001080300780c */ /* 0x000fe200017a4270 */
[----:B------:R-:W-:-:S02]  /*f1e0*/  FMUL R195, R195, R2 ;  /* 0x00000002c3c37220 */ /* 0x000fc40000400000 */
[----:B------:R-:W-:Y:S01]  /*f1f0*/  @P4 STG.E.U16 desc[UR44][R18.64+0x20], R194 ;  /* 0x000020c212004986 */ /* 0x000fe2000c10152c */
[----:B------:R-:W-:Y:S02]  /*f200*/  IADD3 R20, P4, R12, UR5, RZ ;  /* 0x000000050c147c10 */ /* 0x000fe4000ff9e0ff */
[----:B------:R-:W-:Y:S02]  /*f210*/  F2FP.F16.F32.PACK_AB R195, RZ, R195 ;  /* 0x000000c3ffc3723e */ /* 0x000fe400000000ff */
[----:B------:R-:W-:Y:S02]  /*f220*/  IADD3.X R21, R13, UR4, RZ, P4, !PT ;  /* 0x000000040d157c10 */ /* 0x000fe4000a7fe4ff */
[C---:B------:R-:W-:Y:S01]  /*f230*/  ISETP.GT.AND P4, PT, R3.reuse, 0x100, P1 ;  /* 0x000001000300780c */ /* 0x040fe20000f84270 */
[-C--:B------:R-:W-:Y:S02]  /*f240*/  FMUL R196, R196, R2.reuse ;  /* 0x00000002c4c47220 */ /* 0x080fe40000400000 */
[----:B------:R0:W-:Y:S01]  /*f250*/  @P5 STG.E.U16 desc[UR44][R20.64+0x22], R195 ;  /* 0x000022c314005986 */ /* 0x0001e2000c10152c */
[----:B------:R-:W-:Y:S01]  /*f260*/  ISETP.GT.AND P5, PT, R3, 0x100, P0 ;  /* 0x000001000300780c */ /* 0x000fe200007a4270 */
[----:B------:R-:W-:Y:S01]  /*f270*/  FMUL R197, R197, R2 ;  /* 0x00000002c5c57220 */ /* 0x000fe20000400000 */
[----:B------:R-:W-:-:S04]  /*f280*/  F2FP.F16.F32.PACK_AB R196, RZ, R196 ;  /* 0x000000c4ffc4723e */ /* 0x000fc800000000ff */
[----:B------:R-:W-:-:S03]  /*f290*/  F2FP.F16.F32.PACK_AB R197, RZ, R197 ;  /* 0x000000c5ffc5723e */ /* 0x000fc600000000ff */
[----:B------:R1:W-:Y:S01]  /*f2a0*/  @P4 STG.E.U16 desc[UR44][R12.64+0x30], R196 ;  /* 0x000030c40c004986 */ /* 0x0003e2000c10152c */
        /* <DEDUP_REMOVED lines=8> */
[----:B------:R-:W-:Y:S01]  /*f330*/  ISETP.GT.AND P4, PT, R3, 0x180, P3 ;  /* 0x000001800300780c */ /* 0x000fe20001f84270 */
[----:B------:R-:W-:Y:S02]  /*f340*/  FMUL R184, R184, R2 ;  /* 0x00000002b8b87220 */ /* 0x000fe40000400000 */
[----:B------:R1:W-:Y:S01]  /*f350*/  @P5 STG.E.U16 desc[UR44][R18.64+0x32], R199 ;  /* 0x000032c712005986 */ /* 0x0003e2000c10152c */
[----:B0-----:R-:W-:Y:S02]  /*f360*/  IADD3 R20, P5, R12, UR13, RZ ;  /* 0x0000000d0c147c10 */ /* 0x001fe4000ffbe0ff */
[----:B------:R-:W-:Y:S02]  /*f370*/  F2FP.F16.F32.PACK_AB R184, RZ, R184 ;  /* 0x000000b8ffb8723e */ /* 0x000fe400000000ff */
[----:B------:R-:W-:Y:S02]  /*f380*/  IADD3.X R21, R13, UR12, RZ, P5, !PT ;  /* 0x0000000c0d157c10 */ /* 0x000fe4000affe4ff */
[----:B------:R-:W-:-:S03]  /*f390*/  ISETP.GT.AND P3, PT, R3, 0x188, P3 ;  /* 0x000001880300780c */ /* 0x000fc60001f64270 */
[----:B------:R1:W-:Y:S01]  /*f3a0*/  @P4 STG.E.U16 desc[UR44][R20.64+0x20], R184 ;  /* 0x000020b814004986 */ /* 0x0003e2000c10152c */
[----:B------:R-:W-:Y:S01]  /*f3b0*/  ISETP.GT.AND P4, PT, R3, 0x180, P2 ;  /* 0x000001800300780c */ /* 0x000fe20001784270 */
[-C--:B------:R-:W-:Y:S01]  /*f3c0*/  FMUL R185, R185, R2.reuse ;  /* 0x00000002b9b97220 */ /* 0x080fe20000400000 */
[----:B------:R-:W-:Y:S01]  /*f3d0*/  FMUL R186, R186, R2 ;  /* 0x00000002baba7220 */ /* 0x000fe20000400000 */
[----:B------:R-:W-:-:S03]  /*f3e0*/  IADD3 R22, P5, R20, UR5, RZ ;  /* 0x0000000514167c10 */ /* 0x000fc6000ffbe0ff */
[----:B------:R-:W-:Y:S02]  /*f3f0*/  F2FP.F16.F32.PACK_AB R185, RZ, R185 ;  /* 0x000000b9ffb9723e */ /* 0x000fe400000000ff */
[----:B------:R-:W-:Y:S02]  /*f400*/  F2FP.F16.F32.PACK_AB R186, RZ, R186 ;  /* 0x000000baffba723e */ /* 0x000fe400000000ff */
[----:B------:R-:W-:Y:S02]  /*f410*/  IADD3.X R23, R21, UR4, RZ, P5, !PT ;  /* 0x0000000415177c10 */ /* 0x000fe4000affe4ff */
[----:B------:R-:W-:Y:S01]  /*f420*/  ISETP.GT.AND P2, PT, R3, 0x188, P2 ;  /* 0x000001880300780c */ /* 0x000fe20001744270 */
[----:B------:R1:W-:Y:S01]  /*f430*/  @P4 STG.E.U16 desc[UR44][R20.64+0x22], R185 ;  /* 0x000022b914004986 */ /* 0x0003e2000c10152c */
[----:B------:R-:W-:-:S03]  /*f440*/  FMUL R187, R187, R2 ;  /* 0x00000002bbbb7220 */ /* 0x000fc60000400000 */
[----:B------:R1:W-:Y:S01]  /*f450*/  @P3 STG.E.U16 desc[UR44][R22.64+0x20], R186 ;  /* 0x000020ba16003986 */ /* 0x0003e2000c10152c */
[----:B------:R-:W-:Y:S01]  /*f460*/  ISETP.GT.AND P3, PT, R3, 0x180, P0 ;  /* 0x000001800300780c */ /* 0x000fe20000764270 */
[-C--:B------:R-:W-:Y:S01]  /*f470*/  FMUL R189, R189, R2.reuse ;  /* 0x00000002bdbd7220 */ /* 0x080fe20000400000 */
[C---:B------:R-:W-:Y:S02]  /*f480*/  ISETP.GT.AND P4, PT, R3.reuse, 0x180, P1 ;  /* 0x000001800300780c */ /* 0x040fe40000f84270 */
[C---:B------:R-:W-:Y:S01]  /*f490*/  ISETP.GT.AND P0, PT, R3.reuse, 0x188, P0 ;  /* 0x000001880300780c */ /* 0x040fe20000704270 */
[-C--:B------:R-:W-:Y:S01]  /*f4a0*/  FMUL R188, R188, R2.reuse ;  /* 0x00000002bcbc7220 */ /* 0x080fe20000400000 */
[----:B------:R-:W-:Y:S01]  /*f4b0*/  ISETP.GT.AND P1, PT, R3, 0x188, P1 ;  /* 0x000001880300780c */ /* 0x000fe20000f24270 */
[-C--:B------:R-:W-:Y:S01]  /*f4c0*/  FMUL R191, R191, R2.reuse ;  /* 0x00000002bfbf7220 */ /* 0x080fe20000400000 */
[----:B------:R-:W-:Y:S01]  /*f4d0*/  F2FP.F16.F32.PACK_AB R187, RZ, R187 ;  /* 0x000000bbffbb723e */ /* 0x000fe200000000ff */
[----:B------:R-:W-:Y:S01]  /*f4e0*/  FMUL R190, R190, R2 ;  /* 0x00000002bebe7220 */ /* 0x000fe20000400000 */
[----:B------:R-:W-:-:S02]  /*f4f0*/  F2FP.F16.F32.PACK_AB R189, RZ, R189 ;  /* 0x000000bdffbd723e */ /* 0x000fc400000000ff */
[----:B------:R-:W-:Y:S01]  /*f500*/  F2FP.F16.F32.PACK_AB R188, RZ, R188 ;  /* 0x000000bcffbc723e */ /* 0x000fe200000000ff */
[----:B------:R1:W-:Y:S01]  /*f510*/  @P2 STG.E.U16 desc[UR44][R14.64+0x22], R187 ;  /* 0x000022bb0e002986 */ /* 0x0003e2000c10152c */
[----:B------:R-:W-:Y:S02]  /*f520*/  F2FP.F16.F32.PACK_AB R191, RZ, R191 ;  /* 0x000000bfffbf723e */ /* 0x000fe400000000ff */
[----:B------:R-:W-:Y:S01]  /*f530*/  F2FP.F16.F32.PACK_AB R190, RZ, R190 ;  /* 0x000000beffbe723e */ /* 0x000fe200000000ff */
[----:B------:R1:W-:Y:S01]  /*f540*/  @P3 STG.E.U16 desc[UR44][R20.64+0x32], R189 ;  /* 0x000032bd14003986 */ /* 0x0003e2000c10152c */
[C---:B------:R-:W-:Y:S02]  /*f550*/  ISETP.GT.AND P3, PT, R0.reuse, 0x20, PT ;  /* 0x000000200000780c */ /* 0x040fe40003f64270 */
[----:B------:R-:W-:Y:S01]  /*f560*/  ISETP.GT.AND P2, PT, R0, 0x21, PT ;  /* 0x000000210000780c */ /* 0x000fe20003f44270 */
[----:B------:R1:W-:Y:S03]  /*f570*/  @P4 STG.E.U16 desc[UR44][R20.64+0x30], R188 ;  /* 0x000030bc14004986 */ /* 0x0003e6000c10152c */
[C---:B------:R-:W-:Y:S01]  /*f580*/  ISETP.GT.AND P4, PT, R3.reuse, RZ, P2 ;  /* 0x000000ff0300720c */ /* 0x040fe20001784270 */
[----:B------:R1:W-:Y:S01]  /*f590*/  @P0 STG.E.U16 desc[UR44][R22.64+0x32], R191 ;  /* 0x000032bf16000986 */ /* 0x0003e2000c10152c */
[----:B------:R-:W-:-:S03]  /*f5a0*/  ISETP.GT.AND P0, PT, R3, RZ, P3 ;  /* 0x000000ff0300720c */ /* 0x000fc60001f04270 */
[----:B------:R1:W-:Y:S01]  /*f5b0*/  @P1 STG.E.U16 desc[UR44][R22.64+0x30], R190 ;  /* 0x000030be16001986 */ /* 0x0003e2000c10152c */
[----:B------:R-:W-:Y:S01]  /*f5c0*/  ISETP.GT.AND P1, PT, R3, 0x8, P2 ;  /* 0x000000080300780c */ /* 0x000fe20001724270 */
[-C--:B------:R-:W-:Y:S01]  /*f5d0*/  FMUL R176, R176, R2.reuse ;  /* 0x00000002b0b07220 */ /* 0x080fe20000400000 */
[-C--:B------:R-:W-:Y:S01]  /*f5e0*/  FMUL R177, R177, R2.reuse ;  /* 0x00000002b1b17220 */ /* 0x080fe20000400000 */
[-C--:B------:R-:W-:Y:S01]  /*f5f0*/  FMUL R179, R179, R2.reuse ;  /* 0x00000002b3b37220 */ /* 0x080fe20000400000 */
[----:B------:R-:W-:Y:S01]  /*f600*/  ISETP.GT.AND P5, PT, R3, 0x8, P3 ;  /* 0x000000080300780c */ /* 0x000fe20001fa4270 */
[----:B------:R-:W-:Y:S01]  /*f610*/  FMUL R178, R178, R2 ;  /* 0x00000002b2b27220 */ /* 0x000fe20000400000 */
[----:B------:R-:W-:Y:S02]  /*f620*/  F2FP.F16.F32.PACK_AB R176, RZ, R176 ;  /* 0x000000b0ffb0723e */ /* 0x000fe400000000ff */
[----:B------:R-:W-:Y:S02]  /*f630*/  F2FP.F16.F32.PACK_AB R177, RZ, R177 ;  /* 0x000000b1ffb1723e */ /* 0x000fe400000000ff */
[----:B------:R-:W-:Y:S01]  /*f640*/  F2FP.F16.F32.PACK_AB R179, RZ, R179 ;  /* 0x000000b3ffb3723e */ /* 0x000fe200000000ff */
[----:B------:R1:W-:Y:S01]  /*f650*/  @P0 STG.E.U16 desc[UR44][R6.64+0x40], R176 ;  /* 0x000040b006000986 */ /* 0x0003e2000c10152c */
[----:B------:R-:W-:-:S03]  /*f660*/  F2FP.F16.F32.PACK_AB R178, RZ, R178 ;  /* 0x000000b2ffb2723e */ /* 0x000fc600000000ff */
[----:B------:R1:W-:Y:S01]  /*f670*/  @P4 STG.E.U16 desc[UR44][R6.64+0x42], R177 ;  /* 0x000042b106004986 */ /* 0x0003e2000c10152c */
[----:B------:R-:W-:-:S03]  /*f680*/  ISETP.GT.AND P0, PT, R0, 0x28, PT ;  /* 0x000000280000780c */ /* 0x000fc60003f04270 */
[----:B------:R1:W-:Y:S01]  /*f690*/  @P1 STG.E.U16 desc[UR44][R4.64+0x42], R179 ;  /* 0x000042b304001986 */ /* 0x0003e2000c10152c */
[----:B------:R-:W-:-:S03]  /*f6a0*/  ISETP.GT.AND P1, PT, R0, 0x29, PT ;  /* 0x000000290000780c */ /* 0x000fc60003f24270 */
[----:B------:R1:W-:Y:S01]  /*f6b0*/  @P5 STG.E.U16 desc[UR44][R4.64+0x40], R178 ;  /* 0x000040b204005986 */ /* 0x0003e2000c10152c */
[C---:B------:R-:W-:Y:S02]  /*f6c0*/  ISETP.GT.AND P5, PT, R3.reuse, RZ, P0 ;  /* 0x000000ff0300720c */ /* 0x040fe400007a4270 */
[----:B------:R-:W-:Y:S01]  /*f6d0*/  ISETP.GT.AND P4, PT, R3, RZ, P1 ;  /* 0x000000ff0300720c */ /* 0x000fe20000f84270 */
[-C--:B------:R-:W-:Y:S01]  /*f6e0*/  FMUL R180, R180, R2.reuse ;  /* 0x00000002b4b47220 */ /* 0x080fe20000400000 */
[----:B------:R-:W-:-:S04]  /*f6f0*/  FMUL R181, R181, R2 ;  /* 0x00000002b5b57220 */ /* 0x000fc80000400000 */
[----:B------:R-:W-:Y:S02]  /*f700*/  F2FP.F16.F32.PACK_AB R180, RZ, R180 ;  /* 0x000000b4ffb4723e */ /* 0x000fe400000000ff */
[----:B------:R-:W-:-:S03]  /*f710*/  F2FP.F16.F32.PACK_AB R181, RZ, R181 ;  /* 0x000000b5ffb5723e */ /* 0x000fc600000000ff */
[----:B------:R1:W-:Y:S01]  /*f720*/  @P5 STG.E.U16 desc[UR44][R6.64+0x50], R180 ;  /* 0x000050b406005986 */ /* 0x0003e2000c10152c */
[----:B------:R-:W-:-:S03]  /*f730*/  ISETP.GT.AND P5, PT, R3, 0x8, P0 ;  /* 0x000000080300780c */ /* 0x000fc600007a4270 */
[----:B------:R1:W-:Y:S01]  /*f740*/  @P4 STG.E.U16 desc[UR44][R6.64+0x52], R181 ;  /* 0x000052b506004986 */ /* 0x0003e2000c10152c */
[----:B------:R-:W-:Y:S01]  /*f750*/  ISETP.GT.AND P4, PT, R3, 0x8, P1 ;  /* 0x000000080300780c */ /* 0x000fe20000f84270 */
        /* <DEDUP_REMOVED lines=11> */
[----:B------:R-:W-:Y:S01]  /*f810*/  F2FP.F16.F32.PACK_AB R169, RZ, R169 ;  /* 0x000000a9ffa9723e */ /* 0x000fe200000000ff */
[----:B------:R-:W-:-:S04]  /*f820*/  FMUL R170, R170, R2 ;  /* 0x00000002aaaa7220 */ /* 0x000fc80000400000 */
[----:B------:R1:W-:Y:S01]  /*f830*/  @P4 STG.E.U16 desc[UR44][R10.64+0x40], R168 ;  /* 0x000040a80a004986 */ /* 0x0003e2000c10152c */
[----:B------:R-:W-:-:S03]  /*f840*/  ISETP.GT.AND P4, PT, R3, 0x88, P3 ;  /* 0x000000880300780c */ /* 0x000fc60001f84270 */
[----:B------:R1:W-:Y:S01]  /*f850*/  @P5 STG.E.U16 desc[UR44][R10.64+0x42], R169 ;  /* 0x000042a90a005986 */ /* 0x0003e2000c10152c */
[----:B------:R-:W-:Y:S01]  /*f860*/  ISETP.GT.AND P5, PT, R3, 0x88, P2 ;  /* 0x000000880300780c */ /* 0x000fe200017a4270 */
[----:B------:R-:W-:Y:S01]  /*f870*/  FMUL R171, R171, R2 ;  /* 0x00000002abab7220 */ /* 0x000fe20000400000 */
[----:B------:R-:W-:-:S04]  /*f880*/  F2FP.F16.F32.PACK_AB R170, RZ, R170 ;  /* 0x000000aaffaa723e */ /* 0x000fc800000000ff */
        /* <DEDUP_REMOVED lines=52> */
[C---:B------:R-:W-:Y:S02]  /*fbd0*/  ISETP.GT.AND P4, PT, R3.reuse, 0x180, P2 ;  /* 0x000001800300780c */ /* 0x040fe40001784270 */
[----:B------:R-:W-:Y:S01]  /*fbe0*/  ISETP.GT.AND P3, PT, R3, 0x188, P3 ;  /* 0x000001880300780c */ /* 0x000fe20001f64270 */
[-C--:B------:R-:W-:Y:S01]  /*fbf0*/  FMUL R152, R152, R2.reuse ;  /* 0x0000000298987220 */ /* 0x080fe20000400000 */
[-C--:B------:R-:W-:Y:S01]  /*fc00*/  FMUL R153, R153, R2.reuse ;  /* 0x0000000299997220 */ /* 0x080fe20000400000 */
[----:B------:R-:W-:-:S03]  /*fc10*/  FMUL R154, R154, R2 ;  /* 0x000000029a9a7220 */ /* 0x000fc60000400000 */
[----:B------:R-:W-:Y:S02]  /*fc20*/  F2FP.F16.F32.PACK_AB R152, RZ, R152 ;  /* 0x00000098ff98723e */ /* 0x000fe400000000ff */
[----:B------:R-:W-:Y:S02]  /*fc30*/  F2FP.F16.F32.PACK_AB R153, RZ, R153 ;  /* 0x00000099ff99723e */ /* 0x000fe400000000ff */
[----:B------:R-:W-:Y:S01]  /*fc40*/  F2FP.F16.F32.PACK_AB R154, RZ, R154 ;  /* 0x0000009aff9a723e */ /* 0x000fe200000000ff */
[----:B------:R1:W-:Y:S01]  /*fc50*/  @P5 STG.E.U16 desc[UR44][R20.64+0x40], R152 ;  /* 0x0000409814005986 */ /* 0x0003e2000c10152c */
[----:B------:R-:W-:-:S03]  /*fc60*/  ISETP.GT.AND P2, PT, R3, 0x188, P2 ;  /* 0x000001880300780c */ /* 0x000fc60001744270 */
        /* <DEDUP_REMOVED lines=402> */
[C---:B------:R-:W-:Y:S02]  /*11590*/  ISETP.GT.AND P0, PT, R3.reuse, 0x188, P0 ;  /* 0x000001880300780c */ /* 0x040fe40000704270 */
[----:B------:R-:W-:Y:S01]  /*115a0*/  ISETP.GT.AND P1, PT, R3, 0x188, P1 ;  /* 0x000001880300780c */ /* 0x000fe20000f24270 */
[-C--:B------:R-:W-:Y:S01]  /*115b0*/  FMUL R60, R60, R2.reuse ;  /* 0x000000023c3c7220 */ /* 0x080fe20000400000 */
[-C--:B------:R-:W-:Y:S01]  /*115c0*/  FMUL R62, R62, R2.reuse ;  /* 0x000000023e3e7220 */ /* 0x080fe20000400000 */
[----:B------:R-:W-:Y:S01]  /*115d0*/  FMUL R63, R63, R2 ;  /* 0x000000023f3f7220 */ /* 0x000fe20000400000 */
[----:B------:R-:W-:-:S02]  /*115e0*/  F2FP.F16.F32.PACK_AB R59, RZ, R59 ;  /* 0x0000003bff3b723e */ /* 0x000fc400000000ff */
[----:B------:R-:W-:Y:S02]  /*115f0*/  F2FP.F16.F32.PACK_AB R61, RZ, R61 ;  /* 0x0000003dff3d723e */ /* 0x000fe400000000ff */
[----:B------:R-:W-:Y:S01]  /*11600*/  F2FP.F16.F32.PACK_AB R60, RZ, R60 ;  /* 0x0000003cff3c723e */ /* 0x000fe200000000ff */
[----:B------:R1:W-:Y:S01]  /*11610*/  @P2 STG.E.U16 desc[UR44][R22.64+0xa2], R59 ;  /* 0x0000a23b16002986 */ /* 0x0003e2000c10152c */
[----:B------:R-:W-:Y:S02]  /*11620*/  F2FP.F16.F32.PACK_AB R62, RZ, R62 ;  /* 0x0000003eff3e723e */ /* 0x000fe400000000ff */
[----:B------:R-:W-:Y:S01]  /*11630*/  F2FP.F16.F32.PACK_AB R63, RZ, R63 ;  /* 0x0000003fff3f723e */ /* 0x000fe200000000ff */
[----:B------:R1:W-:Y:S01]  /*11640*/  @P3 STG.E.U16 desc[UR44][R20.64+0xb2], R61 ;  /* 0x0000b23d14003986 */ /* 0x0003e2000c10152c */
[C---:B------:R-:W-:Y:S02]  /*11650*/  ISETP.GT.AND P2, PT, R0.reuse, 0x60, PT ;  /* 0x000000600000780c */ /* 0x040fe40003f44270 */
[----:B------:R-:W-:Y:S01]  /*11660*/  ISETP.GT.AND P3, PT, R0, 0x61, PT ;  /* 0x000000610000780c */ /* 0x000fe20003f64270 */
[----:B------:R1:W-:Y:S04]  /*11670*/  @P4 STG.E.U16 desc[UR44][R20.64+0xb0], R60 ;  /* 0x0000b03c14004986 */ /* 0x0003e8000c10152c */
[----:B------:R1:W-:Y:S01]  /*11680*/  @P0 STG.E.U16 desc[UR44][R22.64+0xb0], R62 ;  /* 0x0000b03e16000986 */ /* 0x0003e2000c10152c */
[----:B------:R-:W-:-:S03]  /*11690*/  ISETP.GT.AND P0, PT, R3, RZ, P2 ;  /* 0x000000ff0300720c */ /* 0x000fc60001704270 */
[----:B------:R1:W-:Y:S01]  /*116a0*/  @P1 STG.E.U16 desc[UR44][R22.64+0xb2], R63 ;  /* 0x0000b23f16001986 */ /* 0x0003e2000c10152c */
[----:B------:R-:W-:Y:S01]  /*116b0*/  ISETP.GT.AND P1, PT, R3, RZ, P3 ;  /* 0x000000ff0300720c */ /* 0x000fe20001f24270 */
[-C--:B------:R-:W-:Y:S01]  /*116c0*/  FMUL R48, R48, R2.reuse ;  /* 0x0000000230307220 */ /* 0x080fe20000400000 */
[-C--:B------:R-:W-:Y:S01]  /*116d0*/  FMUL R49, R49, R2.reuse ;  /* 0x0000000231317220 */ /* 0x080fe20000400000 */
[C---:B------:R-:W-:Y:S02]  /*116e0*/  ISETP.GT.AND P4, PT, R3.reuse, 0x8, P2 ;  /* 0x000000080300780c */ /* 0x040fe40001784270 */
[----:B------:R-:W-:Y:S01]  /*116f0*/  ISETP.GT.AND P5, PT, R3, 0x8, P3 ;  /* 0x000000080300780c */ /* 0x000fe20001fa4270 */
[-C--:B------:R-:W-:Y:S01]  /*11700*/  FMUL R50, R50, R2.reuse ;  /* 0x0000000232327220 */ /* 0x080fe20000400000 */
[----:B------:R-:W-:Y:S01]  /*11710*/  FMUL R51, R51, R2 ;  /* 0x0000000233337220 */ /* 0x000fe20000400000 */
[----:B------:R-:W-:Y:S02]  /*11720*/  F2FP.F16.F32.PACK_AB R48, RZ, R48 ;  /* 0x00000030ff30723e */ /* 0x000fe400000000ff */
[----:B------:R-:W-:-:S02]  /*11730*/  F2FP.F16.F32.PACK_AB R49, RZ, R49 ;  /* 0x00000031ff31723e */ /* 0x000fc400000000ff */
[----:B------:R-:W-:Y:S01]  /*11740*/  F2FP.F16.F32.PACK_AB R50, RZ, R50 ;  /* 0x00000032ff32723e */ /* 0x000fe200000000ff */
[----:B------:R1:W-:Y:S01]  /*11750*/  @P0 STG.E.U16 desc[UR44][R6.64+0xc0], R48 ;  /* 0x0000c03006000986 */ /* 0x0003e2000c10152c */
[----:B------:R-:W-:Y:S02]  /*11760*/  F2FP.F16.F32.PACK_AB R51, RZ, R51 ;  /* 0x00000033ff33723e */ /* 0x000fe400000000ff */
[C---:B------:R-:W-:Y:S01]  /*11770*/  ISETP.GT.AND P0, PT, R0.reuse, 0x69, PT ;  /* 0x000000690000780c */ /* 0x040fe20003f04270 */
[----:B------:R1:W-:Y:S01]  /*11780*/  @P1 STG.E.U16 desc[UR44][R6.64+0xc2], R49 ;  /* 0x0000c23106001986 */ /* 0x0003e2000c10152c */
[----:B------:R-:W-:-:S03]  /*11790*/  ISETP.GT.AND P1, PT, R0, 0x68, PT ;  /* 0x000000680000780c */ /* 0x000fc60003f24270 */
[----:B------:R1:W-:Y:S01]  /*117a0*/  @P4 STG.E.U16 desc[UR44][R4.64+0xc0], R50 ;  /* 0x0000c03204004986 */ /* 0x0003e2000c10152c */
[----:B------:R-:W-:-:S03]  /*117b0*/  ISETP.GT.AND P4, PT, R3, RZ, P0 ;  /* 0x000000ff0300720c */ /* 0x000fc60000784270 */
[----:B------:R1:W-:Y:S01]  /*117c0*/  @P5 STG.E.U16 desc[UR44][R4.64+0xc2], R51 ;  /* 0x0000c23304005986 */ /* 0x0003e2000c10152c */
[----:B------:R-:W-:Y:S01]  /*117d0*/  ISETP.GT.AND P5, PT, R3, RZ, P1 ;  /* 0x000000ff0300720c */ /* 0x000fe20000fa4270 */
        /* <DEDUP_REMOVED lines=83> */
[----:B------:R-:W-:Y:S02]  /*11d10*/  F2FP.F16.F32.PACK_AB R25, RZ, R25 ;  /* 0x00000019ff19723e */ /* 0x000fe400000000ff */
[C---:B------:R-:W-:Y:S02]  /*11d20*/  ISETP.GT.AND P2, PT, R3.reuse, 0x188, P2 ;  /* 0x000001880300780c */ /* 0x040fe40001744270 */
[C---:B------:R-:W-:Y:S01]  /*11d30*/  ISETP.GT.AND P3, PT, R3.reuse, 0x188, P3 ;  /* 0x000001880300780c */ /* 0x040fe20001f64270 */
[----:B------:R1:W-:Y:S01]  /*11d40*/  @P4 STG.E.U16 desc[UR44][R20.64+0xc0], R24 ;  /* 0x0000c01814004986 */ /* 0x0003e2000c10152c */
[----:B------:R-:W-:-:S03]  /*11d50*/  ISETP.GT.AND P4, PT, R3, 0x180, P0 ;  /* 0x000001800300780c */ /* 0x000fc60000784270 */
[----:B------:R1:W-:Y:S01]  /*11d60*/  @P5 STG.E.U16 desc[UR44][R20.64+0xc2], R25 ;  /* 0x0000c21914005986 */ /* 0x0003e2000c10152c */
[C---:B------:R-:W-:Y:S01]  /*11d70*/  ISETP.GT.AND P5, PT, R3.reuse, 0x180, P1 ;  /* 0x000001800300780c */ /* 0x040fe20000fa4270 */
[-C--:B------:R-:W-:Y:S01]  /*11d80*/  FMUL R26, R26, R2.reuse ;  /* 0x000000021a1a7220 */ /* 0x080fe20000400000 */
[----:B------:R-:W-:Y:S01]  /*11d90*/  ISETP.GT.AND P1, PT, R3, 0x188, P1 ;  /* 0x000001880300780c */ /* 0x000fe20000f24270 */
[-C--:B------:R-:W-:Y:S01]  /*11da0*/  FMUL R27, R27, R2.reuse ;  /* 0x000000021b1b7220 */ /* 0x080fe20000400000 */
[----:B------:R-:W-:Y:S01]  /*11db0*/  ISETP.GT.AND P0, PT, R3, 0x188, P0 ;  /* 0x000001880300780c */ /* 0x000fe20000704270 */
[-C--:B------:R-:W-:Y:S01]  /*11dc0*/  FMUL R28, R28, R2.reuse ;  /* 0x000000021c1c7220 */ /* 0x080fe20000400000 */
[-C--:B------:R-:W-:Y:S01]  /*11dd0*/  FMUL R29, R29, R2.reuse ;  /* 0x000000021d1d7220 */ /* 0x080fe20000400000 */
[-C--:B------:R-:W-:Y:S01]  /*11de0*/  FMUL R30, R30, R2.reuse ;  /* 0x000000021e1e7220 */ /* 0x080fe20000400000 */
[----:B------:R-:W-:Y:S01]  /*11df0*/  FMUL R31, R31, R2 ;  /* 0x000000021f1f7220 */ /* 0x000fe20000400000 */
[----:B------:R-:W-:-:S02]  /*11e00*/  F2FP.F16.F32.PACK_AB R26, RZ, R26 ;  /* 0x0000001aff1a723e */ /* 0x000fc400000000ff */
[----:B------:R-:W-:Y:S02]  /*11e10*/  F2FP.F16.F32.PACK_AB R27, RZ, R27 ;  /* 0x0000001bff1b723e */ /* 0x000fe400000000ff */
[----:B------:R-:W-:Y:S02]  /*11e20*/  F2FP.F16.F32.PACK_AB R28, RZ, R28 ;  /* 0x0000001cff1c723e */ /* 0x000fe400000000ff */
[----:B------:R-:W-:Y:S02]  /*11e30*/  F2FP.F16.F32.PACK_AB R29, RZ, R29 ;  /* 0x0000001dff1d723e */ /* 0x000fe400000000ff */
[----:B------:R-:W-:Y:S02]  /*11e40*/  F2FP.F16.F32.PACK_AB R30, RZ, R30 ;  /* 0x0000001eff1e723e */ /* 0x000fe400000000ff */
[----:B------:R-:W-:Y:S01]  /*11e50*/  F2FP.F16.F32.PACK_AB R31, RZ, R31 ;  /* 0x0000001fff1f723e */ /* 0x000fe200000000ff */
[----:B------:R1:W-:Y:S04]  /*11e60*/  @P2 STG.E.U16 desc[UR44][R22.64+0xc0], R26 ;  /* 0x0000c01a16002986 */ /* 0x0003e8000c10152c */
[----:B------:R1:W-:Y:S04]  /*11e70*/  @P3 STG.E.U16 desc[UR44][R22.64+0xc2], R27 ;  /* 0x0000c21b16003986 */ /* 0x0003e8000c10152c */
[----:B------:R1:W-:Y:S04]  /*11e80*/  @P5 STG.E.U16 desc[UR44][R20.64+0xd0], R28 ;  /* 0x0000d01c14005986 */ /* 0x0003e8000c10152c */
[----:B------:R1:W-:Y:S04]  /*11e90*/  @P4 STG.E.U16 desc[UR44][R20.64+0xd2], R29 ;  /* 0x0000d21d14004986 */ /* 0x0003e8000c10152c */
[----:B------:R1:W-:Y:S04]  /*11ea0*/  @P1 STG.E.U16 desc[UR44][R22.64+0xd0], R30 ;  /* 0x0000d01e16001986 */ /* 0x0003e8000c10152c */
[----:B------:R1:W-:Y:S02]  /*11eb0*/  @P0 STG.E.U16 desc[UR44][R22.64+0xd2], R31 ;  /* 0x0000d21f16000986 */ /* 0x0003e4000c10152c */
.L_x_463:
[----:B------:R-:W-:Y:S05]  /*11ec0*/  BSYNC B0 ;  /* 0x0000000000007941 */ /* 0x000fea0003800000 */
.L_x_29:
[----:B01----:R-:W2:Y:S04]  /*11ed0*/  LDL.LU R5, [R1+0x64] ;  /* 0x0000640001057983 */ /* 0x003ea80000300800 */
[----:B------:R-:W2:Y:S01]  /*11ee0*/  LDL.LU R4, [R1+0x78] ;  /* 0x0000780001047983 */ /* 0x000ea20000300800 */
[----:B------:R-:W-:Y:S01]  /*11ef0*/  ULDC UR4, c[0x0][0xc] ;  /* 0x0000030000047ab9 */ /* 0x000fe20000000800 */
[----:B------:R-:W-:Y:S01]  /*11f00*/  ULDC UR5, c[0x0][0x10] ;  /* 0x0000040000057ab9 */ /* 0x000fe20000000800 */
[----:B------:R-:W2:Y:S01]  /*11f10*/  LDC R3, c[0x0][0x14] ;  /* 0x00000500ff037b82 */ /* 0x000ea20000000800 */
[----:B------:R-:W-:Y:S01]  /*11f20*/  UIMAD.WIDE.U32 UR4, UR4, UR5, URZ ;  /* 0x00000005040472a5 */ /* 0x000fe2000f8e003f */
[----:B------:R-:W-:Y:S01]  /*11f30*/  PRMT R0, RZ, 0x7610, R0 ;  /* 0x00007610ff007816 */ /* 0x000fe20000000000 */
[----:B------:R-:W-:Y:S01]  /*11f40*/  UMOV UR39, 0xffffffff ;  /* 0xffffffff00277882 */ /* 0x000fe20000000000 */
[----:B------:R-:W-:-:S03]  /*11f50*/  UMOV UR40, 0xffffffff ;  /* 0xffffffff00287882 */ /* 0x000fc60000000000 */
[----:B--2---:R-:W-:-:S04]  /*11f60*/  IMAD.WIDE.U32 R4, R3, UR4, R4 ;  /* 0x0000000403047c25 */ /* 0x004fc8000f8e0004 */
[----:B------:R-:W-:Y:S01]  /*11f70*/  IMAD R3, R3, UR5, RZ ;  /* 0x0000000503037c24 */ /* 0x000fe2000f8e02ff */
[----:B------:R-:W-:Y:S01]  /*11f80*/  ULDC.64 UR4, c[0x0][0x650] ;  /* 0x0001940000047ab9 */ /* 0x000fe20000000a00 */
[----:B------:R-:W-:Y:S01]  /*11f90*/  IMAD.MOV.U32 R21, RZ, RZ, R4 ;  /* 0x000000ffff157224 */ /* 0x000fe200078e0004 */
[----:B------:R-:W-:Y:S01]  /*11fa0*/  ISETP.GE.U32.AND P0, PT, R4, UR4, PT ;  /* 0x0000000404007c0c */ /* 0x000fe2000bf06070 */
[----:B----4-:R-:W-:-:S05]  /*11fb0*/  IMAD.IADD R23, R5, 0x1, R3 ;  /* 0x0000000105177824 */ /* 0x010fca00078e0203 */
[----:B------:R0:W-:Y:S01]  /*11fc0*/  STL [R1+0x64], R23 ;  /* 0x0000641701007387 */ /* 0x0001e20000100800 */
[----:B------:R-:W-:-:S03]  /*11fd0*/  ISETP.GE.U32.AND.EX P0, PT, R23, UR5, PT, P0 ;  /* 0x0000000517007c0c */ /* 0x000fc6000bf06100 */
[----:B------:R0:W-:Y:S10]  /*11fe0*/  STL [R1+0x78], R21 ;  /* 0x0000781501007387 */ /* 0x0001f40000100800 */
[----:B0-----:R-:W-:Y:S05]  /*11ff0*/  @P0 BRA `(.L_x_464) ;  /* 0x0000000400780947 */ /* 0x001fea0003800000 */
[----:B------:R-:W0:Y:S01]  /*12000*/  S2R R17, SR_CTAID.X ;  /* 0x0000000000117919 */ /* 0x000e220000002500 */
[----:B------:R-:W1:Y:S01]  /*12010*/  LDC.64 R10, c[0x0][0x628] ;  /* 0x00018a00ff0a7b82 */ /* 0x000e620000000a00 */
[----:B------:R-:W-:Y:S01]  /*12020*/  ULDC UR4, c[0x0][0x150] ;  /* 0x0000540000047ab9 */ /* 0x000fe20000000800 */
[----:B------:R-:W-:Y:S01]  /*12030*/  IMAD.MOV.U32 R8, RZ, RZ, R21 ;  /* 0x000000ffff087224 */ /* 0x000fe200078e0015 */
[----:B------:R-:W2:Y:S01]  /*12040*/  S2R R19, SR_CTAID.Y ;  /* 0x0000000000137919 */ /* 0x000ea20000002600 */
[----:B------:R-:W-:-:S04]  /*12050*/  IMAD.MOV.U32 R9, RZ, RZ, R23 ;  /* 0x000000ffff097224 */ /* 0x000fc800078e0017 */
[----:B------:R-:W4:Y:S08]  /*12060*/  LDC R20, c[0x0][0x144] ;  /* 0x00005100ff147b82 */ /* 0x000f300000000800 */
[----:B------:R-:W2:Y:S08]  /*12070*/  LDC R12, c[0x0][0x630] ;  /* 0x00018c00ff0c7b82 */ /* 0x000eb00000000800 */
[----:B------:R-:W2:Y:S01]  /*12080*/  LDC.64 R14, c[0x0][0x620] ;  /* 0x00018800ff0e7b82 */ /* 0x000ea20000000a00 */
[----:B-1----:R-:W-:-:S04]  /*12090*/  ISETP.NE.U32.AND P0, PT, R10, RZ, PT ;  /* 0x000000ff0a00720c */ /* 0x002fc80003f05070 */
[----:B------:R-:W-:Y:S02]  /*120a0*/  ISETP.NE.AND.EX P0, PT, R11, RZ, PT, P0 ;  /* 0x000000ff0b00720c */ /* 0x000fe40003f05300 */
[----:B0-----:R-:W-:-:S05]  /*120b0*/  I2FP.F32.U32 R0, R17 ;  /* 0x0000001100007245 */ /* 0x001fca0000201000 */
[----:B------:R-:W-:-:S04]  /*120c0*/  FMUL R0, R0, UR4 ;  /* 0x0000000400007c20 */ /* 0x000fc80008400000 */
[----:B------:R0:W1:Y:S02]  /*120d0*/  F2I.U32.TRUNC.NTZ R18, R0 ;  /* 0x0000000000127305 */ /* 0x000064000020f000 */
[----:B----4-:R-:W-:Y:S05]  /*120e0*/  @!P0 BRA `(.L_x_465) ;  /* 0x0000000000288947 */ /* 0x010fea0003800000 */
[----:B0-----:R-:W0:Y:S02]  /*120f0*/  LDC R0, c[0x0][0x634] ;  /* 0x00018d00ff007b82 */ /* 0x001e240000000800 */
        /* <DEDUP_REMOVED lines=9> */
.L_x_465:
[-CC-:B--2---:R-:W-:Y:S01]  /*12190*/  SHF.R.U64 R27, R8, R12.reuse, R9.reuse ;  /* 0x0000000c081b7219 */ /* 0x184fe20000001209 */
[----:B------:R-:W2:Y:S01]  /*121a0*/  LDC.64 R24, c[0x0][0x640] ;  /* 0x00019000ff187b82 */ /* 0x000ea20000000a00 */
[----:B0-----:R-:W-:Y:S01]  /*121b0*/  SHF.R.U32.HI R0, RZ, R12, R9 ;  /* 0x0000000cff007219 */ /* 0x001fe20000011609 */
[----:B------:R-:W-:Y:S01]  /*121c0*/  IMAD.MOV.U32 R4, RZ, RZ, R21 ;  /* 0x000000ffff047224 */ /* 0x000fe200078e0015 */
[----:B------:R-:W-:Y:S01]  /*121d0*/  IADD3 R3, P0, RZ, -R27, RZ ;  /* 0x8000001bff037210 */ /* 0x000fe20007f1e0ff */
[----:B-1----:R-:W-:Y:S01]  /*121e0*/  IMAD.MOV R18, RZ, RZ, -R18 ;  /* 0x000000ffff127224 */ /* 0x002fe200078e0a12 */
[----:B------:R-:W-:Y:S01]  /*121f0*/  ULDC UR4, c[0x0][0x154] ;  /* 0x0000550000047ab9 */ /* 0x000fe20000000800 */
[----:B------:R-:W-:Y:S02]  /*12200*/  IMAD.MOV.U32 R7, RZ, RZ, 0x1 ;  /* 0x00000001ff077424 */ /* 0x000fe400078e00ff */
[----:B------:R-:W0:Y:S01]  /*12210*/  LDC R6, c[0x0][0x618] ;  /* 0x00018600ff067b82 */ /* 0x000e220000000800 */
[----:B------:R-:W-:-:S02]  /*12220*/  IMAD.X R5, RZ, RZ, ~R0, P0 ;  /* 0x000000ffff057224 */ /* 0x000fc400000e0e00 */
[----:B------:R-:W-:Y:S02]  /*12230*/  IMAD R17, R20, R18, R17 ;  /* 0x0000001214117224 */ /* 0x000fe400078e0211 */
[-C--:B------:R-:W-:Y:S02]  /*12240*/  IMAD R0, R5, R14.reuse, RZ ;  /* 0x0000000e05007224 */ /* 0x080fe400078e02ff */
[----:B------:R-:W-:Y:S01]  /*12250*/  IMAD.MOV.U32 R5, RZ, RZ, R23 ;  /* 0x000000ffff057224 */ /* 0x000fe200078e0017 */
[----:B------:R-:W1:Y:S01]  /*12260*/  LDC R8, c[0x0][0x608] ;  /* 0x00018200ff087b82 */ /* 0x000e620000000800 */
[----:B------:R-:W-:-:S04]  /*12270*/  IMAD.WIDE.U32 R4, R3, R14, R4 ;  /* 0x0000000e03047225 */ /* 0x000fc800078e0004 */
[----:B------:R-:W-:-:S03]  /*12280*/  IMAD R3, R3, R15, R0 ;  /* 0x0000000f03037224 */ /* 0x000fc600078e0200 */
[----:B------:R-:W4:Y:S01]  /*12290*/  LDC R22, c[0x0][0x658] ;  /* 0x00019600ff167b82 */ /* 0x000f220000000800 */
[----:B------:R-:W-:Y:S01]  /*122a0*/  I2FP.F32.U32 R0, R19 ;  /* 0x0000001300007245 */ /* 0x000fe20000201000 */
[----:B------:R-:W-:Y:S01]  /*122b0*/  IMAD.IADD R3, R5, 0x1, R3 ;  /* 0x0000000105037824 */ /* 0x000fe200078e0203 */
[----:B--2---:R-:W-:Y:S01]  /*122c0*/  ISETP.NE.U32.AND P0, PT, R24, RZ, PT ;  /* 0x000000ff1800720c */ /* 0x004fe20003f05070 */
[----:B------:R-:W-:Y:S02]  /*122d0*/  IMAD.MOV.U32 R5, RZ, RZ, -0x1 ;  /* 0xffffffffff057424 */ /* 0x000fe400078e00ff */
[----:B------:R-:W-:Y:S02]  /*122e0*/  FMUL R0, R0, UR4 ;  /* 0x0000000400007c20 */ /* 0x000fe40008400000 */
[----:B------:R-:W2:Y:S01]  /*122f0*/  LDC R18, c[0x0][0x148] ;  /* 0x00005200ff127b82 */ /* 0x000ea20000000800 */
[----:B0-----:R-:W-:Y:S01]  /*12300*/  SHF.R.U64 R12, R4, R6, R3 ;  /* 0x00000006040c7219 */ /* 0x001fe20000001203 */
[----:B------:R0:W0:Y:S01]  /*12310*/  F2I.U32.TRUNC.NTZ R13, R0 ;  /* 0x00000000000d7305 */ /* 0x000022000020f000 */
[----:B------:R-:W-:-:S02]  /*12320*/  ISETP.NE.AND.EX P0, PT, R25, RZ, PT, P0 ;  /* 0x000000ff1900720c */ /* 0x000fc40003f05300 */
[----:B------:R-:W-:-:S03]  /*12330*/  SHF.R.U32.HI R3, RZ, R6, R3 ;  /* 0x00000006ff037219 */ /* 0x000fc60000011603 */
[----:B------:R-:W0:Y:S01]  /*12340*/  LDC R15, c[0x0][0x600] ;  /* 0x00018000ff0f7b82 */ /* 0x000e220000000800 */
[-CC-:B-1----:R-:W-:Y:S02]  /*12350*/  SHF.R.U64 R10, R12, R8.reuse, R3.reuse ;  /* 0x000000080c0a7219 */ /* 0x182fe40000001203 */
[----:B------:R-:W-:-:S05]  /*12360*/  SHF.R.U32.HI R3, RZ, R8, R3 ;  /* 0x00000008ff037219 */ /* 0x000fca0000011603 */
[----:B------:R-:W1:Y:S01]  /*12370*/  LDC R20, c[0x0][0x648] ;  /* 0x00019200ff147b82 */ /* 0x000e620000000800 */
[-C--:B----4-:R-:W-:Y:S02]  /*12380*/  SHF.L.U32 R4, R5, R22.reuse, RZ ;  /* 0x0000001605047219 */ /* 0x090fe400000006ff */
[-CC-:B------:R-:W-:Y:S02]  /*12390*/  SHF.R.U64 R14, R10, R22.reuse, R3.reuse ;  /* 0x000000160a0e7219 */ /* 0x180fe40000001203 */
[----:B------:R-:W-:Y:S02]  /*123a0*/  SHF.R.U32.HI R5, RZ, R22, R3 ;  /* 0x00000016ff057219 */ /* 0x000fe40000011603 */
[----:B------:R-:W-:Y:S01]  /*123b0*/  LOP3.LUT R21, RZ, R4, RZ, 0x33, !PT ;  /* 0x00000004ff157212 */ /* 0x000fe200078e33ff */
[----:B------:R-:W4:Y:S01]  /*123c0*/  LDC R23, c[0x0][0x638] ;  /* 0x00018e00ff177b82 */ /* 0x000f220000000800 */
[----:B------:R-:W-:Y:S01]  /*123d0*/  SHF.L.U32 R22, R7, R22, RZ ;  /* 0x0000001607167219 */ /* 0x000fe200000006ff */
[----:B------:R-:W-:-:S06]  /*123e0*/  IMAD.MOV.U32 R4, RZ, RZ, R14 ;  /* 0x000000ffff047224 */ /* 0x000fcc00078e000e */
[----:B------:R-:W0:Y:S01]  /*123f0*/  LDC R26, c[0x0][0x610] ;  /* 0x00018400ff1a7b82 */ /* 0x000e220000000800 */
[----:B------:R-:W-:Y:S05]  /*12400*/  @!P0 BRA `(.L_x_466) ;  /* 0x0000000000288947 */ /* 0x000fea0003800000 */
[----:B------:R-:W3:Y:S02]  /*12410*/  LDC R3, c[0x0][0x64c] ;  /* 0x00019300ff037b82 */ /* 0x000ee40000000800 */
[----:B---3--:R-:W-:-:S05]  /*12420*/  IADD3 R3, P0, R14, R3, RZ ;  /* 0x000000030e037210 */ /* 0x008fca0007f1e0ff */
        /* <DEDUP_REMOVED lines=8> */
.L_x_466:
[----:B------:R-:W3:Y:S01]  /*124b0*/  LDC R3, c[0x0][0x65c] ;  /* 0x00019700ff037b82 */ /* 0x000ee20000000800 */
[----:B01----:R-:W-:Y:S01]  /*124c0*/  SHF.R.U64 R0, R4, R20, R5 ;  /* 0x0000001404007219 */ /* 0x003fe20000001205 */
[----:B------:R-:W-:Y:S01]  /*124d0*/  VIADD R7, R15, 0xffffffff ;  /* 0xffffffff0f077836 */ /* 0x000fe20000000000 */
[----:B------:R-:W-:Y:S01]  /*124e0*/  LOP3.LUT R5, R10, R21, RZ, 0xc0, !PT ;  /* 0x000000150a057212 */ /* 0x000fe200078ec0ff */
[----:B------:R-:W-:Y:S01]  /*124f0*/  IMAD.MOV R13, RZ, RZ, -R13 ;  /* 0x000000ffff0d7224 */ /* 0x000fe200078e0a0d */
[----:B------:R-:W-:Y:S02]  /*12500*/  R2UR UR40, R27 ;  /* 0x000000001b2872ca */ /* 0x000fe400000e0000 */
[----:B------:R-:W-:Y:S02]  /*12510*/  LOP3.LUT R12, R12, R7, RZ, 0xc0, !PT ;  /* 0x000000070c0c7212 */ /* 0x000fe400078ec0ff */
[----:B---3--:R-:W-:Y:S01]  /*12520*/  ISETP.NE.AND P0, PT, R3, 0x1, PT ;  /* 0x000000010300780c */ /* 0x008fe20003f05270 */
[----:B------:R-:W-:-:S02]  /*12530*/  IMAD.MOV R3, RZ, RZ, -R0 ;  /* 0x000000ffff037224 */ /* 0x000fc400078e0a00 */
[----:B------:R-:W-:Y:S02]  /*12540*/  IMAD R0, R22, R0, R5 ;  /* 0x0000000016007224 */ /* 0x000fe400078e0205 */
[----:B----4-:R-:W-:-:S04]  /*12550*/  IMAD R3, R3, R23, R14 ;  /* 0x0000001703037224 */ /* 0x010fc800078e020e */
[----:B------:R-:W-:-:S04]  /*12560*/  IMAD R3, R3, R15, R12 ;  /* 0x0000000f03037224 */ /* 0x000fc800078e020c */
[----:B--2---:R-:W-:-:S04]  /*12570*/  @P0 IMAD R17, R18, R13, R19 ;  /* 0x0000000d12110224 */ /* 0x004fc800078e0213 */
[----:B------:R-:W-:-:S05]  /*12580*/  IMAD R0, R0, R26, R17 ;  /* 0x0000001a00007224 */ /* 0x000fca00078e0211 */
[----:B------:R-:W-:Y:S02]  /*12590*/  SEL R4, R3, R0, !P0 ;  /* 0x0000000003047207 */ /* 0x000fe40004000000 */
[----:B------:R-:W-:Y:S02]  /*125a0*/  SEL R0, R0, R3, !P0 ;  /* 0x0000000300007207 */ /* 0x000fe40004000000 */
[----:B------:R-:W-:Y:S02]  /*125b0*/  R2UR UR39, R4 ;  /* 0x00000000042772ca */ /* 0x000fe400000e0000 */
[----:B------:R-:W-:Y:S01]  /*125c0*/  R2UR UR43, R0 ;  /* 0x00000000002b72ca */ /* 0x000fe200000e0000 */
[----:B------:R-:W-:-:S14]  /*125d0*/  IMAD.MOV.U32 R0, RZ, RZ, 0x1 ;  /* 0x00000001ff007424 */ /* 0x000fdc00078e00ff */
.L_x_464:
[----:B------:R-:W-:-:S13]  /*125e0*/  LOP3.LUT P0, RZ, R0, 0xff, RZ, 0xc0, !PT ;  /* 0x000000ff00ff7812 */ /* 0x000fda000780c0ff */
[----:B------:R-:W-:Y:S05]  /*125f0*/  @P0 BRA `(.L_x_467) ;  /* 0xfffffee800b80947 */ /* 0x000fea000383ffff */
[----:B------:R-:W-:Y:S05]  /*12600*/  EXIT ;  /* 0x000000000000794d */ /* 0x000fea0003800000 */
.L_x_4:
[----:B------:R-:W2:Y:S01]  /*12610*/  LDL R17, [R1+0x78] ;  /* 0x0000780001117983 */ /* 0x000ea20000100800 */
[----:B------:R-:W-:-:S03]  /*12620*/  ULDC.64 UR4, c[0x0][0x650] ;  /* 0x0001940000047ab9 */ /* 0x000fc60000000a00 */
[----:B------:R-:W3:Y:S01]  /*12630*/  LDL R18, [R1+0x64] ;  /* 0x0000640001127983 */ /* 0x000ee20000100800 */
[----:B------:R-:W-:Y:S01]  /*12640*/  PRMT R6, RZ, 0x7610, R6 ;  /* 0x00007610ff067816 */ /* 0x000fe20000000006 */
[----:B------:R-:W-:Y:S02]  /*12650*/  IMAD.MOV.U32 R5, RZ, RZ, -0x1 ;  /* 0xffffffffff057424 */ /* 0x000fe400078e00ff */
[----:B------:R-:W-:Y:S02]  /*12660*/  IMAD.MOV.U32 R4, RZ, RZ, -0x1 ;  /* 0xffffffffff047424 */ /* 0x000fe400078e00ff */
[----:B------:R-:W-:Y:S01]  /*12670*/  IMAD.MOV.U32 R9, RZ, RZ, -0x1 ;  /* 0xffffffffff097424 */ /* 0x000fe200078e00ff */
[----:B--2---:R-:W-:-:S04]  /*12680*/  ISETP.GE.U32.AND P0, PT, R17, UR4, PT ;  /* 0x0000000411007c0c */ /* 0x004fc8000bf06070 */
[----:B---3--:R-:W-:-:S13]  /*12690*/  ISETP.GE.U32.AND.EX P0, PT, R18, UR5, PT, P0 ;  /* 0x0000000512007c0c */ /* 0x008fda000bf06100 */
        /* <DEDUP_REMOVED lines=19> */
.L_x_469:
[--C-:B------:R-:W-:Y:S01]  /*127d0*/  SHF.R.U64 R10, R8, R12, R9.reuse ;  /* 0x0000000c080a7219 */ /* 0x100fe20000001209 */
[----:B------:R-:W-:Y:S01]  /*127e0*/  IMAD.MOV.U32 R5, RZ, RZ, R18 ;  /* 0x000000ffff057224 */ /* 0x000fe200078e0012 */
[----:B------:R-:W-:Y:S01]  /*127f0*/  I2FP.F32.U32 R6, R2 ;  /* 0x0000000200067245 */ /* 0x000fe20000201000 */
[----:B------:R-:W0:Y:S01]  /*12800*/  LDC R16, c[0x0][0x618] ;  /* 0x00018600ff107b82 */ /* 0x000e220000000800 */
[----:B------:R-:W-:Y:S01]  /*12810*/  SHF.R.U32.HI R3, RZ, R12, R9 ;  /* 0x0000000cff037219 */ /* 0x000fe20000011609 */
[----:B------:R-:W-:Y:S01]  /*12820*/  ULDC UR4, c[0x0][0x150] ;  /* 0x0000540000047ab9 */ /* 0x000fe20000000800 */
[----:B------:R-:W-:Y:S01]  /*12830*/  IADD3 R7, P0, RZ, -R10, RZ ;  /* 0x8000000aff077210 */ /* 0x000fe20007f1e0ff */
[----:B------:R-:W-:Y:S01]  /*12840*/  FMUL R9, R6, UR4 ;  /* 0x0000000406097c20 */ /* 0x000fe20008400000 */
[----:B------:R-:W-:Y:S01]  /*12850*/  IMAD.MOV.U32 R4, RZ, RZ, R17 ;  /* 0x000000ffff047224 */ /* 0x000fe200078e0011 */
[----:B------:R-:W-:Y:S02]  /*12860*/  ULDC UR4, c[0x0][0x154] ;  /* 0x0000550000047ab9 */ /* 0x000fe40000000800 */
[----:B------:R-:W1:Y:S01]  /*12870*/  LDC.64 R18, c[0x0][0x640] ;  /* 0x00019000ff127b82 */ /* 0x000e620000000a00 */
[----:B------:R-:W-:Y:S01]  /*12880*/  IMAD.X R3, RZ, RZ, ~R3, P0 ;  /* 0x000000ffff037224 */ /* 0x000fe200000e0e03 */
[----:B------:R-:W2:Y:S01]  /*12890*/  F2I.U32.TRUNC.NTZ R9, R9 ;  /* 0x0000000900097305 */ /* 0x000ea2000020f000 */
[----:B------:R-:W-:-:S04]  /*128a0*/  IMAD.WIDE.U32 R4, R7, R14, R4 ;  /* 0x0000000e07047225 */ /* 0x000fc800078e0004 */
[----:B------:R-:W-:Y:S01]  /*128b0*/  IMAD R6, R3, R14, RZ ;  /* 0x0000000e03067224 */ /* 0x000fe200078e02ff */
[----:B------:R-:W3:Y:S03]  /*128c0*/  LDC R11, c[0x0][0x144] ;  /* 0x00005100ff0b7b82 */ /* 0x000ee60000000800 */
[----:B------:R-:W-:Y:S02]  /*128d0*/  IMAD R3, R7, R15, R6 ;  /* 0x0000000f07037224 */ /* 0x000fe400078e0206 */
[----:B------:R-:W-:Y:S02]  /*128e0*/  IMAD.MOV.U32 R6, RZ, RZ, -0x1 ;  /* 0xffffffffff067424 */ /* 0x000fe400078e00ff */
[----:B------:R-:W-:Y:S01]  /*128f0*/  IMAD.IADD R3, R5, 0x1, R3 ;  /* 0x0000000105037824 */ /* 0x000fe200078e0203 */
[----:B------:R-:W4:Y:S01]  /*12900*/  LDC R12, c[0x0][0x608] ;  /* 0x00018200ff0c7b82 */ /* 0x000f220000000800 */
[----:B------:R-:W-:-:S03]  /*12910*/  I2FP.F32.U32 R5, R0 ;  /* 0x0000000000057245 */ /* 0x000fc60000201000 */
[-C--:B0-----:R-:W-:Y:S01]  /*12920*/  SHF.R.U64 R8, R4, R16.reuse, R3 ;  /* 0x0000001004087219 */ /* 0x081fe20000001203 */
[----:B--2---:R-:W-:Y:S01]  /*12930*/  IMAD.MOV R4, RZ, RZ, -R9 ;  /* 0x000000ffff047224 */ /* 0x004fe200078e0a09 */
[----:B------:R-:W-:Y:S01]  /*12940*/  SHF.R.U32.HI R3, RZ, R16, R3 ;  /* 0x00000010ff037219 */ /* 0x000fe20000011603 */
[----:B------:R-:W-:Y:S01]  /*12950*/  FMUL R5, R5, UR4 ;  /* 0x0000000405057c20 */ /* 0x000fe20008400000 */
[----:B------:R-:W0:Y:S01]  /*12960*/  LDC R7, c[0x0][0x658] ;  /* 0x00019600ff077b82 */ /* 0x000e220000000800 */
[----:B-1----:R-:W-:-:S04]  /*12970*/  ISETP.NE.U32.AND P0, PT, R18, RZ, PT ;  /* 0x000000ff1200720c */ /* 0x002fc80003f05070 */
[----:B------:R-:W-:-:S03]  /*12980*/  ISETP.NE.AND.EX P0, PT, R19, RZ, PT, P0 ;  /* 0x000000ff1300720c */ /* 0x000fc60003f05300 */
[----:B------:R-:W1:Y:S01]  /*12990*/  LDC R15, c[0x0][0x148] ;  /* 0x00005200ff0f7b82 */ /* 0x000e620000000800 */
[----:B---3--:R-:W-:Y:S02]  /*129a0*/  IMAD R17, R11, R4, R2 ;  /* 0x000000040b117224 */ /* 0x008fe400078e0202 */
[----:B------:R-:W-:-:S05]  /*129b0*/  IMAD.MOV.U32 R4, RZ, RZ, 0x1 ;  /* 0x00000001ff047424 */ /* 0x000fca00078e00ff */
[----:B------:R-:W2:Y:S01]  /*129c0*/  LDC R14, c[0x0][0x600] ;  /* 0x00018000ff0e7b82 */ /* 0x000ea20000000800 */
[-CC-:B----4-:R-:W-:Y:S02]  /*129d0*/  SHF.R.U64 R11, R8, R12.reuse, R3.reuse ;  /* 0x0000000c080b7219 */ /* 0x190fe40000001203 */
[----:B------:R-:W-:Y:S02]  /*129e0*/  SHF.R.U32.HI R2, RZ, R12, R3 ;  /* 0x0000000cff027219 */ /* 0x000fe40000011603 */
[----:B------:R3:W4:Y:S03]  /*129f0*/  F2I.U32.TRUNC.NTZ R12, R5 ;  /* 0x00000005000c7305 */ /* 0x000726000020f000 */
[----:B------:R-:W1:Y:S01]  /*12a00*/  LDC R20, c[0x0][0x648] ;  /* 0x00019200ff147b82 */ /* 0x000e620000000800 */
[-C--:B0-----:R-:W-:Y:S02]  /*12a10*/  SHF.R.U64 R13, R11, R7.reuse, R2 ;  /* 0x000000070b0d7219 */ /* 0x081fe40000001202 */
[----:B------:R-:W-:-:S02]  /*12a20*/  SHF.L.U32 R6, R6, R7, RZ ;  /* 0x0000000706067219 */ /* 0x000fc400000006ff */
[-C--:B------:R-:W-:Y:S01]  /*12a30*/  SHF.R.U32.HI R3, RZ, R7.reuse, R2 ;  /* 0x00000007ff037219 */ /* 0x080fe20000011602 */
[----:B------:R-:W-:Y:S01]  /*12a40*/  IMAD.MOV.U32 R2, RZ, RZ, R13 ;  /* 0x000000ffff027224 */ /* 0x000fe200078e000d */
[----:B------:R-:W-:Y:S01]  /*12a50*/  SHF.L.U32 R16, R4, R7, RZ ;  /* 0x0000000704107219 */ /* 0x000fe200000006ff */
[----:B------:R-:W0:Y:S01]  /*12a60*/  LDC R21, c[0x0][0x638] ;  /* 0x00018e00ff157b82 */ /* 0x000e220000000800 */
[----:B------:R-:W-:-:S07]  /*12a70*/  LOP3.LUT R22, RZ, R6, RZ, 0x33, !PT ;  /* 0x00000006ff167212 */ /* 0x000fce00078e33ff */
[----:B------:R-:W0:Y:S01]  /*12a80*/  LDC R23, c[0x0][0x610] ;  /* 0x00018400ff177b82 */ /* 0x000e220000000800 */
[----:B---34-:R-:W-:Y:S05]  /*12a90*/  @!P0 BRA `(.L_x_470) ;  /* 0x0000000000288947 */ /* 0x018fea0003800000 */
        /* <DEDUP_REMOVED lines=10> */
.L_x_470:
[----:B------:R-:W3:Y:S01]  /*12b40*/  LDC R4, c[0x0][0x65c] ;  /* 0x00019700ff047b82 */ /* 0x000ee20000000800 */
[----:B-1----:R-:W-:Y:S01]  /*12b50*/  SHF.R.U64 R3, R2, R20, R3 ;  /* 0x0000001402037219 */ /* 0x002fe20000001203 */
[----:B--2---:R-:W-:Y:S01]  /*12b60*/  VIADD R5, R14, 0xffffffff ;  /* 0xffffffff0e057836 */ /* 0x004fe20000000000 */
[----:B------:R-:W-:Y:S01]  /*12b70*/  LOP3.LUT R2, R11, R22, RZ, 0xc0, !PT ;  /* 0x000000160b027212 */ /* 0x000fe200078ec0ff */
[----:B------:R-:W-:Y:S02]  /*12b80*/  IMAD.MOV R12, RZ, RZ, -R12 ;  /* 0x000000ffff0c7224 */ /* 0x000fe400078e0a0c */
[----:B------:R-:W-:Y:S02]  /*12b90*/  IMAD.MOV.U32 R6, RZ, RZ, 0x1 ;  /* 0x00000001ff067424 */ /* 0x000fe400078e00ff */
[----:B------:R-:W-:Y:S02]  /*12ba0*/  IMAD R2, R16, R3, R2 ;  /* 0x0000000310027224 */ /* 0x000fe400078e0202 */
[----:B------:R-:W-:Y:S01]  /*12bb0*/  IMAD.MOV.U32 R9, RZ, RZ, R10 ;  /* 0x000000ffff097224 */ /* 0x000fe200078e000a */
[----:B---3--:R-:W-:Y:S01]  /*12bc0*/  ISETP.NE.AND P0, PT, R4, 0x1, PT ;  /* 0x000000010400780c */ /* 0x008fe20003f05270 */
[----:B------:R-:W-:Y:S01]  /*12bd0*/  IMAD.MOV R4, RZ, RZ, -R3 ;  /* 0x000000ffff047224 */ /* 0x000fe200078e0a03 */
[----:B------:R-:W-:-:S11]  /*12be0*/  LOP3.LUT R3, R8, R5, RZ, 0xc0, !PT ;  /* 0x0000000508037212 */ /* 0x000fd600078ec0ff */
[----:B------:R-:W-:Y:S02]  /*12bf0*/  @P0 IMAD R17, R15, R12, R0 ;  /* 0x0000000c0f110224 */ /* 0x000fe400078e0200 */
[----:B0-----:R-:W-:Y:S02]  /*12c00*/  IMAD R0, R4, R21, R13 ;  /* 0x0000001504007224 */ /* 0x001fe400078e020d */
[----:B------:R-:W-:Y:S02]  /*12c10*/  IMAD R5, R2, R23, R17 ;  /* 0x0000001702057224 */ /* 0x000fe400078e0211 */
[----:B------:R-:W-:-:S05]  /*12c20*/  IMAD R0, R0, R14, R3 ;  /* 0x0000000e00007224 */ /* 0x000fca00078e0203 */
[----:B------:R-:W-:Y:S02]  /*12c30*/  SEL R4, R0, R5, !P0 ;  /* 0x0000000500047207 */ /* 0x000fe40004000000 */
[----:B------:R-:W-:-:S07]  /*12c40*/  SEL R5, R5, R0, !P0 ;  /* 0x0000000005057207 */ /* 0x000fce0004000000 */
.L_x_468:
[----:B------:R-:W-:-:S08]  /*12c50*/  NOP ;  /* 0x0000000000007918 */ /* 0x000fd00000000000 */
[----:B------:R-:W0:-:S00]  /*12c60*/  USETMAXREG.DEALLOC.CTAPOOL 0x18 ;  /* 0x00000018000079c8 */ /* 0x000e0000080e0500 */
[----:B------:R-:W-:-:S13]  /*12c70*/  ISETP.NE.AND P0, PT, RZ, UR8, PT ;  /* 0x00000008ff007c0c */ /* 0x000fda000bf05270 */
[----:B------:R-:W-:Y:S05]  /*12c80*/  @P0 EXIT ;  /* 0x000000000000094d */ /* 0x000fea0003800000 */
[----:B0-----:R-:W-:Y:S01]  /*12c90*/  LOP3.LUT P0, RZ, R6, 0xff, RZ, 0xc0, !PT ;  /* 0x000000ff06ff7812 */ /* 0x001fe2000780c0ff */
[----:B------:R-:W-:Y:S02]  /*12ca0*/  IMAD.MOV.U32 R0, RZ, RZ, 0x1 ;  /* 0x00000001ff007424 */ /* 0x000fe400078e00ff */
[----:B------:R-:W-:-:S10]  /*12cb0*/  IMAD.MOV.U32 R6, RZ, RZ, RZ ;  /* 0x000000ffff067224 */ /* 0x000fd400078e00ff */
[----:B------:R-:W-:Y:S05]  /*12cc0*/  @!P0 BRA `(.L_x_471) ;  /* 0x0000000c005c8947 */ /* 0x000fea0003800000 */
[----:B------:R-:W0:Y:S01]  /*12cd0*/  S2R R2, SR_TID.X ;  /* 0x0000000000027919 */ /* 0x000e220000002100 */
[----:B------:R-:W-:Y:S01]  /*12ce0*/  ULDC UR4, c[0x0][0x28c] ;  /* 0x0000a30000047ab9 */ /* 0x000fe20000000800 */
[----:B------:R-:W-:Y:S01]  /*12cf0*/  ULDC UR6, c[0x0][0x658] ;  /* 0x0001960000067ab9 */ /* 0x000fe20000000800 */
[----:B------:R-:W-:Y:S01]  /*12d00*/  UIADD3 UR10, UR4, 0xf, URZ ;  /* 0x0000000f040a7890 */ /* 0x000fe2000fffe03f */
[----:B------:R-:W-:Y:S01]  /*12d10*/  BSSY B0, `(.L_x_471) ;  /* 0x00000d2000007945 */ /* 0x000fe20003800000 */
[----:B------:R-:W-:Y:S01]  /*12d20*/  UMOV UR7, 0xffffffff ;  /* 0xffffffff00077882 */ /* 0x000fe20000000000 */
[----:B------:R-:W-:Y:S01]  /*12d30*/  ULDC UR5, c[0x0][0x600] ;  /* 0x0001800000057ab9 */ /* 0x000fe20000000800 */
[----:B------:R-:W-:Y:S01]  /*12d40*/  UMOV UR9, 0x1 ;  /* 0x0000000100097882 */ /* 0x000fe20000000000 */
[----:B------:R-:W-:Y:S01]  /*12d50*/  USHF.L.U32 UR7, UR7, UR6, URZ ;  /* 0x0000000607077299 */ /* 0x000fe2000800063f */
[----:B------:R-:W-:Y:S01]  /*12d60*/  IMAD.MOV.U32 R8, RZ, RZ, 0x1 ;  /* 0x00000001ff087424 */ /* 0x000fe200078e00ff */
[----:B------:R-:W-:Y:S01]  /*12d70*/  UIADD3 UR4, UR5, -0x1, URZ ;  /* 0xffffffff05047890 */ /* 0x000fe2000fffe03f */
[----:B------:R-:W-:Y:S01]  /*12d80*/  IMAD.MOV.U32 R0, RZ, RZ, 0x1 ;  /* 0x00000001ff007424 */ /* 0x000fe200078e00ff */
[----:B------:R-:W-:Y:S01]  /*12d90*/  USHF.R.S32.HI UR11, URZ, 0x1f, UR10 ;  /* 0x0000001f3f0b7899 */ /* 0x000fe2000801140a */
[----:B------:R-:W-:Y:S01]  /*12da0*/  IMAD.MOV.U32 R6, RZ, RZ, RZ ;  /* 0x000000ffff067224 */ /* 0x000fe200078e00ff */
[----:B------:R-:W-:Y:S01]  /*12db0*/  ULDC UR8, c[0x0][0xc] ;  /* 0x0000030000087ab9 */ /* 0x000fe20000000800 */
[----:B------:R-:W-:-:S02]  /*12dc0*/  USHF.L.U32 UR5, UR9, UR6, URZ ;  /* 0x0000000609057299 */ /* 0x000fc4000800063f */
[----:B------:R-:W-:Y:S01]  /*12dd0*/  ULEA.HI UR11, UR11, UR10, URZ, 0x4 ;  /* 0x0000000a0b0b7291 */ /* 0x000fe2000f8f203f */
[----:B------:R-:W-:Y:S01]  /*12de0*/  ULDC UR9, c[0x0][0x10] ;  /* 0x0000040000097ab9 */ /* 0x000fe20000000800 */
[----:B------:R-:W-:Y:S02]  /*12df0*/  ULOP3.LUT UR6, URZ, UR7, URZ, 0x33, !UPT ;  /* 0x000000073f067292 */ /* 0x000fe4000f8e333f */
[----:B------:R-:W-:Y:S01]  /*12e00*/  UIMAD.WIDE.U32 UR8, UR8, UR9, URZ ;  /* 0x00000009080872a5 */ /* 0x000fe2000f8e003f */
[----:B------:R-:W-:Y:S01]  /*12e10*/  ULDC UR7, c[0x0][0x14] ;  /* 0x0000050000077ab9 */ /* 0x000fe20000000800 */
[----:B------:R-:W-:Y:S02]  /*12e20*/  USHF.R.S32.HI UR19, URZ, 0x4, UR11 ;  /* 0x000000043f137899 */ /* 0x000fe4000801140b */
[----:B------:R-:W-:Y:S02]  /*12e30*/  UIMAD.WIDE.U32 UR22, UR8, UR7, URZ ;  /* 0x00000007081672a5 */ /* 0x000fe4000f8e003f */
[----:B------:R-:W-:-:S02]  /*12e40*/  UIMAD UR13, UR9, UR7, URZ ;  /* 0x00000007090d72a4 */ /* 0x000fc4000f8e023f */
[----:B------:R-:W-:Y:S01]  /*12e50*/  ULOP3.LUT UR21, UR38, 0x2, URZ, 0xfc, !UPT ;  /* 0x0000000226157892 */ /* 0x000fe2000f8efc3f */
[C---:B0-----:R-:W-:Y:S01]  /*12e60*/  LOP3.LUT P2, RZ, R2.reuse, 0x7f, RZ, 0xc0, !PT ;  /* 0x0000007f02ff7812 */ /* 0x041fe2000784c0ff */
[----:B------:R-:W-:Y:S01]  /*12e70*/  UIADD3 UR13, UR23, UR13, URZ ;  /* 0x0000000d170d7290 */ /* 0x000fe2000fffe03f */
[----:B------:R-:W-:Y:S01]  /*12e80*/  LOP3.LUT P0, RZ, R2, 0x1f, RZ, 0xc0, !PT ;  /* 0x0000001f02ff7812 */ /* 0x000fe2000780c0ff */
[----:B------:R-:W-:Y:S01]  /*12e90*/  UIADD3 UR26, UR19, 0x1, URZ ;  /* 0x00000001131a7890 */ /* 0x000fe2000fffe03f */
[----:B------:R-:W-:Y:S02]  /*12ea0*/  ULDC.64 UR24, c[0x0][0x198] ;  /* 0x0000660000187ab9 */ /* 0x000fe40000000a00 */
[----:B------:R-:W-:-:S13]  /*12eb0*/  PLOP3.LUT P0, PT, P0, P2, PT, 0x8a, 0x0 ;  /* 0x000000000000781c */ /* 0x000fda0000705172 */
.L_x_483:
[----:B------:R-:W-:-:S03]  /*12ec0*/  UMOV UR7, 0xffffffff ;  /* 0xffffffff00077882 */ /* 0x000fc60000000000 */
[----:B------:R-:W-:Y:S05]  /*12ed0*/  BRA.DIV UR7, `(.L_x_472) ;  /* 0x0000001207c47947 */ /* 0x000fea000b800000 */
[----:B------:R-:W-:-:S13]  /*12ee0*/  ELECT P6, URZ, PT ;  /* 0x00000000003f782f */ /* 0x000fda00038c0000 */
.L_x_501:
[----:B------:R-:W0:Y:S01]  /*12ef0*/  LDC R2, c[0x0][0x28c] ;  /* 0x0000a300ff027b82 */ /* 0x000e220000000800 */
[----:B------:R-:W-:Y:S01]  /*12f00*/  BSSY B1, `(.L_x_473) ;  /* 0x0000038000017945 */ /* 0x000fe20003800000 */
[----:B0-----:R-:W-:-:S13]  /*12f10*/  ISETP.LT.OR P6, PT, R2, 0x1, !P6 ;  /* 0x000000010200780c */ /* 0x001fda00077c1670 */
[----:B------:R-:W-:Y:S05]  /*12f20*/  @P6 BRA `(.L_x_474) ;  /* 0x0000000000d46947 */ /* 0x000fea0003800000 */
[----:B------:R-:W-:Y:S02]  /*12f30*/  IMAD.SHL.U32 R2, R5, 0x200, RZ ;  /* 0x0000020005027824 */ /* 0x000fe400078e00ff */
[----:B------:R-:W-:Y:S02]  /*12f40*/  IMAD R4, R4, 0x70, RZ ;  /* 0x0000007004047824 */ /* 0x000fe400078e02ff */
[----:B------:R-:W-:Y:S02]  /*12f50*/  IMAD.MOV.U32 R13, RZ, RZ, RZ ;  /* 0x000000ffff0d7224 */ /* 0x000fe400078e00ff */
[----:B------:R-:W-:Y:S02]  /*12f60*/  IMAD.U32 R11, RZ, RZ, UR26 ;  /* 0x0000001aff0b7e24 */ /* 0x000fe4000f8e00ff */
[----:B------:R-:W-:Y:S02]  /*12f70*/  IMAD.MOV.U32 R3, RZ, RZ, R0 ;  /* 0x000000ffff037224 */ /* 0x000fe400078e0000 */
[----:B------:R-:W-:-:S07]  /*12f80*/  IMAD.MOV.U32 R5, RZ, RZ, R6 ;  /* 0x000000ffff057224 */ /* 0x000fce00078e0006 */
.L_x_478:
[----:B------:R-:W0:Y:S01]  /*12f90*/  S2R R10, SR_CgaCtaId ;  /* 0x00000000000a7919 */ /* 0x000e220000008800 */
[----:B------:R-:W-:-:S04]  /*12fa0*/  MOV R7, 0x400 ;  /* 0x0000040000077802 */ /* 0x000fc80000000f00 */
[----:B0-----:R-:W-:Y:S02]  /*12fb0*/  LEA R14, R10, R7, 0x18 ;  /* 0x000000070a0e7211 */ /* 0x001fe400078ec0ff */
[----:B------:R-:W-:Y:S01]  /*12fc0*/  SHF.L.U32 R7, R3, 0x1f, RZ ;  /* 0x0000001f03077819 */ /* 0x000fe200000006ff */
[----:B------:R-:W0:Y:S02]  /*12fd0*/  @!P2 LDC R10, c[0x0][0x500] ;  /* 0x00014000ff0aab82 */ /* 0x000e240000000800 */
[----:B------:R-:W-:-:S04]  /*12fe0*/  IMAD R12, R5, 0x8, R14 ;  /* 0x00000008050c7824 */ /* 0x000fc800078e020e */
[----:B------:R-:W1:Y:S02]  /*12ff0*/  SYNCS.PHASECHK.TRANS64.TRYWAIT P1, [R12+URZ+0x58], R7 ;  /* 0x000058070c0075a7 */ /* 0x000e64000802017f */
[----:B-1----:R-:W-:Y:S05]  /*13000*/  @!P1 BRA `(.L_x_475) ;  /* 0x0000001000989947 */ /* 0x002fea0003800000 */
.L_x_502:
[----:B------:R-:W-:Y:S01]  /*13010*/  UPRMT UR7, UR21, 0x9910, URZ ;  /* 0x0000991015077896 */ /* 0x000fe2000800003f */
[----:B0-----:R0:W-:Y:S03]  /*13020*/  @!P2 SYNCS.ARRIVE.TRANS64 RZ, [R12+URZ], R10 ;  /* 0x0000000a0cffa9a7 */ /* 0x0011e6000800003f */
[----:B------:R-:W-:-:S06]  /*13030*/  UISETP.NE.AND UP0, UPT, UR7, 0x2, UPT ;  /* 0x000000020700788c */ /* 0x000fcc000bf05270 */
[----:B------:R-:W-:-:S13]  /*13040*/  PLOP3.LUT P1, PT, PT, PT, UP0, 0x80, 0x0 ;  /* 0x000000000000781c */ /* 0x000fda0003f2f008 */
[----:B0-----:R-:W-:Y:S05]  /*13050*/  @P1 BRA `(.L_x_476) ;  /* 0x0000000000041947 */ /* 0x001fea0003800000 */
[----:B------:R-:W-:Y:S01]  /*13060*/  BPT.TRAP 0x1 ;  /* 0x000000040000795c */ /* 0x000fe20000300000 */
.L_x_476:
[----:B------:R-:W-:Y:S05]  /*13070*/  @P0 BRA `(.L_x_477) ;  /* 0x0000000000040947 */ /* 0x000fea0003800000 */
[----:B------:R-:W-:Y:S01]  /*13080*/  BPT.TRAP 0x1 ;  /* 0x000000040000795c */ /* 0x000fe20000300000 */
.L_x_477:
[C-C-:B-1----:R-:W-:Y:S01]  /*13090*/  IMAD R7, R5.reuse, 0x4000, R14.reuse ;  /* 0x0000400005077824 */ /* 0x142fe200078e020e */
[----:B------:R-:W-:Y:S01]  /*130a0*/  R2UR UR9, R12 ;  /* 0x000000000c0972ca */ /* 0x000fe200000e0000 */
[----:B------:R-:W-:Y:S01]  /*130b0*/  IMAD R14, R5, 0xe00, R14 ;  /* 0x00000e00050e7824 */ /* 0x000fe200078e020e */
[----:B------:R-:W-:Y:S01]  /*130c0*/  UIADD3 UR14, UP0, UR24, 0xf0, URZ ;  /* 0x000000f0180e7890 */ /* 0x000fe2000ff1e03f */
[----:B------:R-:W-:Y:S01]  /*130d0*/  VIADD R11, R11, 0xffffffff ;  /* 0xffffffff0b0b7836 */ /* 0x000fe20000000000 */
[----:B------:R-:W-:Y:S01]  /*130e0*/  R2UR UR7, R7 ;  /* 0x00000000070772ca */ /* 0x000fe200000e0000 */
[----:B------:R-:W-:Y:S01]  /*130f0*/  UIADD3 UR28, UP1, UR24, 0x1f0, URZ ;  /* 0x000001f0181c7890 */ /* 0x000fe2000ff3e03f */
[----:B------:R-:W-:Y:S01]  /*13100*/  R2UR UR8, R14 ;  /* 0x000000000e0872ca */ /* 0x000fe200000e0000 */
[----:B------:R-:W-:Y:S01]  /*13110*/  UIADD3.X UR15, URZ, UR25, URZ, UP0, !UPT ;  /* 0x000000193f0f7290 */ /* 0x000fe200087fe43f */
[----:B------:R-:W-:Y:S01]  /*13120*/  R2UR UR11, R2 ;  /* 0x00000000020b72ca */ /* 0x000fe200000e0000 */
[----:B------:R-:W-:Y:S01]  /*13130*/  VIADD R5, R5, 0x1 ;  /* 0x0000000105057836 */ /* 0x000fe20000000000 */
[----:B------:R-:W-:Y:S01]  /*13140*/  R2UR UR10, R13 ;  /* 0x000000000d0a72ca */ /* 0x000fe200000e0000 */
[----:B------:R-:W-:Y:S01]  /*13150*/  UIADD3.X UR29, URZ, UR25, URZ, UP1, !UPT ;  /* 0x000000193f1d7290 */ /* 0x000fe20008ffe43f */
[----:B------:R-:W-:Y:S01]  /*13160*/  R2UR UR12, R9 ;  /* 0x00000000090c72ca */ /* 0x000fe200000e0000 */
[----:B------:R-:W-:Y:S01]  /*13170*/  UMOV UR16, 0x0 ;  /* 0x0000000000107882 */ /* 0x000fe20000000000 */
[----:B------:R-:W-:Y:S01]  /*13180*/  R2UR UR20, R4 ;  /* 0x00000000041472ca */ /* 0x000fe200000e0000 */
[----:B------:R-:W-:Y:S01]  /*13190*/  UMOV UR17, 0x10000000 ;  /* 0x1000000000117882 */ /* 0x000fe20000000000 */
[----:B------:R-:W-:Y:S01]  /*131a0*/  ISETP.GT.AND P3, PT, R11, 0x1, PT ;  /* 0x000000010b00780c */ /* 0x000fe20003f64270 */
[----:B------:R-:W-:Y:S01]  /*131b0*/  UIADD3 UR7, UR7, 0x180, URZ ;  /* 0x0000018007077890 */ /* 0x000fe2000fffe03f */
[----:B------:R-:W-:Y:S01]  /*131c0*/  ISETP.NE.AND P1, PT, R5, 0xb, PT ;  /* 0x0000000b0500780c */ /* 0x000fe20003f25270 */
[----:B------:R-:W-:Y:S01]  /*131d0*/  UIADD3 UR18, UR8, 0x2c180, URZ ;  /* 0x0002c18008127890 */ /* 0x000fe2000fffe03f */
[----:B------:R-:W-:-:S02]  /*131e0*/  VIADD R13, R13, 0x10 ;  /* 0x000000100d0d7836 */ /* 0x000fc40000000000 */
[----:B------:R-:W-:Y:S02]  /*131f0*/  SEL R10, RZ, 0x1, P1 ;  /* 0x00000001ff0a7807 */ /* 0x000fe40000800000 */
[----:B------:R-:W-:Y:S01]  /*13200*/  UMOV UR8, UR7 ;  /* 0x0000000700087c82 */ /* 0x000fe20008000000 */
[----:B------:R-:W-:Y:S01]  /*13210*/  SEL R5, R5, RZ, P1 ;  /* 0x000000ff05057207 */ /* 0x000fe20000800000 */
[----:B------:R0:W-:Y:S01]  /*13220*/  UTMALDG.3D [UR8], [UR14], desc[UR16] ;  /* 0x000010080e0075b4 */ /* 0x0001e20008011000 */
[----:B------:R-:W-:Y:S01]  /*13230*/  LOP3.LUT R3, R3, R10, RZ, 0x3c, !PT ;  /* 0x0000000a03037212 */ /* 0x000fe200078e3cff */
[----:B0-----:R-:W-:Y:S01]  /*13240*/  UMOV UR8, UR18 ;  /* 0x0000001200087c82 */ /* 0x001fe20008000000 */
[----:B------:R-:W-:Y:S02]  /*13250*/  UMOV UR11, UR20 ;  /* 0x00000014000b7c82 */ /* 0x000fe40008000000 */
[----:B------:R0:W-:Y:S02]  /*13260*/  UTMALDG.3D [UR8], [UR28], desc[UR16] ;  /* 0x000010081c0075b4 */ /* 0x0001e40008011000 */
[----:B0-----:R-:W-:Y:S05]  /*13270*/  @P3 BRA `(.L_x_478) ;  /* 0xfffffffc00443947 */ /* 0x001fea000383ffff */
.L_x_474:
[----:B------:R-:W-:Y:S05]  /*13280*/  BSYNC B1 ;  /* 0x0000000000017941 */ /* 0x000fea0003800000 */
.L_x_473:
[----:B------:R-:W2:Y:S01]  /*13290*/  LDL.LU R14, [R1+0x64] ;  /* 0x00006400010e7983 */ /* 0x000ea20000300800 */
[----:B------:R-:W-:Y:S01]  /*132a0*/  LOP3.LUT P1, RZ, R8, 0xff, RZ, 0xc0, !PT ;  /* 0x000000ff08ff7812 */ /* 0x000fe2000782c0ff */
[----:B------:R-:W-:Y:S01]  /*132b0*/  VIADD R6, R6, UR19 ;  /* 0x0000001306067c36 */ /* 0x000fe20008000000 */
[----:B------:R-:W-:Y:S01]  /*132c0*/  ULDC.64 UR8, c[0x0][0x650] ;  /* 0x0001940000087ab9 */ /* 0x000fe20000000a00 */
[----:B------:R-:W3:Y:S01]  /*132d0*/  LDL.LU R12, [R1+0x78] ;  /* 0x00007800010c7983 */ /* 0x000ee20000300800 */
[----:B------:R-:W-:Y:S01]  /*132e0*/  UISETP.GE.U32.AND UP0, UPT, UR19, 0xb, UPT ;  /* 0x0000000b1300788c */ /* 0x000fe2000bf06070 */
[----:B------:R-:W-:Y:S01]  /*132f0*/  BSSY B1, `(.L_x_479) ;  /* 0x0000071000017945 */ /* 0x000fe20003800000 */
[----:B------:R-:W-:Y:S01]  /*13300*/  IMAD.MOV.U32 R4, RZ, RZ, -0x1 ;  /* 0xffffffffff047424 */ /* 0x000fe200078e00ff */
[----:B------:R-:W-:Y:S01]  /*13310*/  PRMT R8, RZ, 0x7610, R8 ;  /* 0x00007610ff087816 */ /* 0x000fe20000000008 */
[----:B------:R-:W-:Y:S02]  /*13320*/  IMAD.MOV.U32 R9, RZ, RZ, -0x1 ;  /* 0xffffffffff097424 */ /* 0x000fe400078e00ff */
[----:B------:R-:W-:-:S03]  /*13330*/  PLOP3.LUT P3, PT, PT, PT, UP0, 0x80, 0x0 ;  /* 0x000000000000781c */ /* 0x000fc60003f6f008 */
[----:B------:R-:W0:Y:S01]  /*13340*/  @P1 S2R R3, SR_CgaCtaId ;  /* 0x0000000000031919 */ /* 0x000e220000008800 */
[----:B------:R-:W-:-:S04]  /*13350*/  @P1 MOV R2, 0x400 ;  /* 0x0000040000021802 */ /* 0x000fc80000000f00 */
[----:B0-----:R-:W-:-:S04]  /*13360*/  @P1 LEA R2, R3, R2, 0x18 ;  /* 0x0000000203021211 */ /* 0x001fc800078ec0ff */
[----:B------:R0:W-:Y:S01]  /*13370*/  @P1 SYNCS.ARRIVE.TRANS64.A1T0 RZ, [R2+URZ+0xc8], RZ ;  /* 0x0000c8ff02ff19a7 */ /* 0x0001e2000810003f */
[----:B------:R-:W-:Y:S01]  /*13380*/  ISETP.GT.U32.AND P1, PT, R6, 0xa, PT ;  /* 0x0000000a0600780c */ /* 0x000fe20003f24070 */
[----:B0-----:R-:W-:-:S05]  /*13390*/  IMAD.U32 R2, RZ, RZ, UR19 ;  /* 0x00000013ff027e24 */ /* 0x001fca000f8e00ff */
[----:B------:R-:W-:Y:S01]  /*133a0*/  ISETP.LT.U32.AND P1, PT, R2, 0xb, P1 ;  /* 0x0000000b0200780c */ /* 0x000fe20000f21070 */
[----:B------:R-:W-:-:S05]  /*133b0*/  IMAD.WIDE.U32 R2, R6, -0x45d1745d, RZ ;  /* 0xba2e8ba306027825 */ /* 0x000fca00078e00ff */
[----:B------:R-:W-:Y:S02]  /*133c0*/  SHF.R.U32.HI R5, RZ, 0x3, R3 ;  /* 0x00000003ff057819 */ /* 0x000fe40000011603 */
[----:B------:R-:W-:Y:S02]  /*133d0*/  SEL R3, RZ, 0x1, !P1 ;  /* 0x00000001ff037807 */ /* 0x000fe40004800000 */
[----:B------:R-:W-:Y:S01]  /*133e0*/  PRMT R2, RZ, 0x7610, R2 ;  /* 0x00007610ff027816 */ /* 0x000fe20000000002 */
[----:B------:R-:W-:Y:S01]  /*133f0*/  IMAD R6, R5, -0xb, R6 ;  /* 0xfffffff505067824 */ /* 0x000fe200078e0206 */
[----:B------:R-:W-:-:S04]  /*13400*/  LOP3.LUT R0, R0, R3, RZ, 0x3c, !PT ;  /* 0x0000000300007212 */ /* 0x000fc800078e3cff */
[----:B------:R-:W-:Y:S01]  /*13410*/  @P3 LOP3.LUT R0, R0, 0x1, R5, 0x78, !PT ;  /* 0x0000000100003812 */ /* 0x000fe200078e7805 */
[----:B------:R-:W-:Y:S01]  /*13420*/  IMAD.MOV.U32 R5, RZ, RZ, -0x1 ;  /* 0xffffffffff057424 */ /* 0x000fe200078e00ff */
[----:B---3--:R-:W-:-:S04]  /*13430*/  IADD3 R12, P1, R12, UR22, RZ ;  /* 0x000000160c0c7c10 */ /* 0x008fc8000ff3e0ff */
[----:B--2---:R-:W-:Y:S01]  /*13440*/  IADD3.X R14, R14, UR13, RZ, P1, !PT ;  /* 0x0000000d0e0e7c10 */ /* 0x004fe20008ffe4ff */
[----:B------:R0:W-:Y:S01]  /*13450*/  STL [R1+0x78], R12 ;  /* 0x0000780c01007387 */ /* 0x0001e20000100800 */
[----:B------:R-:W-:-:S03]  /*13460*/  ISETP.GE.U32.AND P1, PT, R12, UR8, PT ;  /* 0x000000080c007c0c */ /* 0x000fc6000bf26070 */
[----:B------:R0:W-:Y:S01]  /*13470*/  STL [R1+0x64], R14 ;  /* 0x0000640e01007387 */ /* 0x0001e20000100800 */
[----:B------:R-:W-:-:S13]  /*13480*/  ISETP.GE.U32.AND.EX P1, PT, R14, UR9, PT, P1 ;  /* 0x000000090e007c0c */ /* 0x000fda000bf26110 */
[----:B0-----:R-:W-:Y:S05]  /*13490*/  @P1 BRA `(.L_x_480) ;  /* 0x0000000400581947 */ /* 0x001fea0003800000 */
[----:B------:R-:W0:Y:S01]  /*134a0*/  S2R R7, SR_CTAID.X ;  /* 0x0000000000077919 */ /* 0x000e220000002500 */
[----:B------:R-:W1:Y:S01]  /*134b0*/  LDC R15, c[0x0][0x65c] ;  /* 0x00019700ff0f7b82 */ /* 0x000e620000000800 */
[----:B------:R-:W-:Y:S01]  /*134c0*/  ULDC UR7, c[0x0][0x150] ;  /* 0x0000540000077ab9 */ /* 0x000fe20000000800 */
[----:B------:R-:W-:Y:S01]  /*134d0*/  ULDC.64 UR8, c[0x0][0x628] ;  /* 0x00018a0000087ab9 */ /* 0x000fe20000000a00 */
[----:B------:R-:W2:Y:S01]  /*134e0*/  S2R R5, SR_CTAID.Y ;  /* 0x0000000000057919 */ /* 0x000ea20000002600 */
[----:B------:R-:W-:Y:S01]  /*134f0*/  ISETP.NE.U32.AND P1, PT, RZ, UR8, PT ;  /* 0x00000008ff007c0c */ /* 0x000fe2000bf25070 */
[----:B------:R-:W-:-:S03]  /*13500*/  ULDC UR10, c[0x0][0x630] ;  /* 0x00018c00000a7ab9 */ /* 0x000fc60000000800 */
[----:B------:R-:W3:Y:S01]  /*13510*/  LDC R4, c[0x0][0x144] ;  /* 0x00005100ff047b82 */ /* 0x000ee20000000800 */
[----:B------:R-:W-:-:S07]  /*13520*/  ISETP.NE.AND.EX P1, PT, RZ, UR9, PT, P1 ;  /* 0x00000009ff007c0c */ /* 0x000fce000bf25310 */
[----:B------:R-:W4:Y:S01]  /*13530*/  LDC R10, c[0x0][0x148] ;  /* 0x00005200ff0a7b82 */ /* 0x000f220000000800 */
[----:B-1----:R-:W-:Y:S02]  /*13540*/  ISETP.NE.AND P4, PT, R15, 0x1, PT ;  /* 0x000000010f00780c */ /* 0x002fe40003f85270 */
[----:B0-----:R-:W-:Y:S02]  /*13550*/  I2FP.F32.U32 R2, R7 ;  /* 0x0000000700027245 */ /* 0x001fe40000201000 */
[----:B--2---:R-:W-:-:S03]  /*13560*/  I2FP.F32.U32 R3, R5 ;  /* 0x0000000500037245 */ /* 0x004fc60000201000 */
[----:B------:R-:W-:Y:S01]  /*13570*/  FMUL R2, R2, UR7 ;  /* 0x0000000702027c20 */ /* 0x000fe20008400000 */
[----:B------:R-:W-:Y:S02]  /*13580*/  ULDC UR7, c[0x0][0x154] ;  /* 0x0000550000077ab9 */ /* 0x000fe40000000800 */
[----:B------:R-:W-:-:S03]  /*13590*/  FMUL R9, R3, UR7 ;  /* 0x0000000703097c20 */ /* 0x000fc60008400000 */
[----:B------:R-:W0:Y:S08]  /*135a0*/  F2I.U32.TRUNC.NTZ R2, R2 ;  /* 0x0000000200027305 */ /* 0x000e30000020f000 */
[----:B------:R-:W1:Y:S01]  /*135b0*/  F2I.U32.TRUNC.NTZ R9, R9 ;  /* 0x0000000900097305 */ /* 0x000e62000020f000 */
[----:B0-----:R-:W-:Y:S02]  /*135c0*/  IMAD.MOV R3, RZ, RZ, -R2 ;  /* 0x000000ffff037224 */ /* 0x001fe400078e0a02 */
[----:B------:R-:W-:-:S02]  /*135d0*/  IMAD.MOV.U32 R2, RZ, RZ, R12 ;  /* 0x000000ffff027224 */ /* 0x000fc400078e000c */
[----:B---3--:R-:W-:Y:S02]  /*135e0*/  IMAD R7, R4, R3, R7 ;  /* 0x0000000304077224 */ /* 0x008fe400078e0207 */
[----:B-1----:R-:W-:-:S04]  /*135f0*/  IMAD.MOV R3, RZ, RZ, -R9 ;  /* 0x000000ffff037224 */ /* 0x002fc800078e0a09 */
[----:B----4-:R-:W-:Y:S02]  /*13600*/  @P4 IMAD R7, R10, R3, R5 ;  /* 0x000000030a074224 */ /* 0x010fe400078e0205 */
[----:B------:R-:W-:Y:S01]  /*13610*/  IMAD.MOV.U32 R3, RZ, RZ, R14 ;  /* 0x000000ffff037224 */ /* 0x000fe200078e000e */
[----:B------:R-:W-:Y:S06]  /*13620*/  @!P1 BRA `(.L_x_481) ;  /* 0x0000000000289947 */ /* 0x000fec0003800000 */
[----:B------:R-:W-:Y:S02]  /*13630*/  ULDC UR7, c[0x0][0x634] ;  /* 0x00018d0000077ab9 */ /* 0x000fe40000000800 */
[----:B------:R-:W-:-:S05]  /*13640*/  IADD3 R3, P1, R12, UR7, RZ ;  /* 0x000000070c037c10 */ /* 0x000fca000ff3e0ff */
[----:B------:R-:W-:-:S04]  /*13650*/  IMAD.X R9, RZ, RZ, R14, P1 ;  /* 0x000000ffff097224 */ /* 0x000fc800008e060e */
[----:B------:R-:W-:-:S04]  /*13660*/  IMAD.WIDE.U32 R4, R9, UR8, RZ ;  /* 0x0000000809047c25 */ /* 0x000fc8000f8e00ff */
[----:B------:R-:W-:-:S04]  /*13670*/  IMAD.WIDE.U32 R4, P1, R3, UR9, R4 ;  /* 0x0000000903047c25 */ /* 0x000fc8000f820004 */
[----:B------:R-:W-:-:S04]  /*13680*/  IMAD.WIDE.U32 R2, R3, UR8, RZ ;  /* 0x0000000803027c25 */ /* 0x000fc8000f8e00ff */
[----:B------:R-:W-:Y:S01]  /*13690*/  IMAD.MOV.U32 R2, RZ, RZ, R5 ;  /* 0x000000ffff027224 */ /* 0x000fe200078e0005 */
[----:B------:R-:W-:Y:S01]  /*136a0*/  IADD3 RZ, P3, R3, R4, RZ ;  /* 0x0000000403ff7210 */ /* 0x000fe20007f7e0ff */
[----:B------:R-:W-:-:S04]  /*136b0*/  IMAD.X R3, RZ, RZ, RZ, P1 ;  /* 0x000000ffff037224 */ /* 0x000fc800008e06ff */
[----:B------:R-:W-:-:S08]  /*136c0*/  IMAD.WIDE.U32.X R2, R9, UR9, R2, P3 ;  /* 0x0000000909027c25 */ /* 0x000fd000098e0402 */
.L_x_481:
[--C-:B------:R-:W-:Y:S01]  /*136d0*/  SHF.R.U64 R9, R2, UR10, R3.reuse ;  /* 0x0000000a02097c19 */ /* 0x100fe20008001203 */
[----:B------:R-:W-:Y:S01]  /*136e0*/  ULDC.64 UR8, c[0x0][0x620] ;  /* 0x0001880000087ab9 */ /* 0x000fe20000000a00 */
[----:B------:R-:W-:Y:S01]  /*136f0*/  SHF.R.U32.HI R2, RZ, UR10, R3 ;  /* 0x0000000aff027c19 */ /* 0x000fe20008011603 */
[----:B------:R-:W-:Y:S01]  /*13700*/  IMAD.MOV.U32 R3, RZ, RZ, R14 ;  /* 0x000000ffff037224 */ /* 0x000fe200078e000e */
[----:B------:R-:W-:Y:S01]  /*13710*/  IADD3 R11, P1, RZ, -R9, RZ ;  /* 0x80000009ff0b7210 */ /* 0x000fe20007f3e0ff */
[----:B------:R-:W-:-:S04]  /*13720*/  ULDC UR7, c[0x0][0x618] ;  /* 0x0001860000077ab9 */ /* 0x000fc80000000800 */
[----:B------:R-:W-:-:S04]  /*13730*/  IMAD.X R2, RZ, RZ, ~R2, P1 ;  /* 0x000000ffff027224 */ /* 0x000fc800008e0e02 */
[----:B------:R-:W-:-:S04]  /*13740*/  IMAD R2, R2, UR8, RZ ;  /* 0x0000000802027c24 */ /* 0x000fc8000f8e02ff */
[----:B------:R-:W-:Y:S02]  /*13750*/  IMAD R5, R11, UR9, R2 ;  /* 0x000000090b057c24 */ /* 0x000fe4000f8e0202 */
[----:B------:R-:W-:-:S04]  /*13760*/  IMAD.MOV.U32 R2, RZ, RZ, R12 ;  /* 0x000000ffff027224 */ /* 0x000fc800078e000c */
[----:B------:R-:W-:Y:S01]  /*13770*/  IMAD.WIDE.U32 R2, R11, UR8, R2 ;  /* 0x000000080b027c25 */ /* 0x000fe2000f8e0002 */
[----:B------:R-:W-:Y:S02]  /*13780*/  ULDC.64 UR8, c[0x0][0x640] ;  /* 0x0001900000087ab9 */ /* 0x000fe40000000a00 */
[----:B------:R-:W-:Y:S01]  /*13790*/  ISETP.NE.U32.AND P1, PT, RZ, UR8, PT ;  /* 0x00000008ff007c0c */ /* 0x000fe2000bf25070 */
[----:B------:R-:W-:-:S03]  /*137a0*/  IMAD.IADD R3, R3, 0x1, R5 ;  /* 0x0000000103037824 */ /* 0x000fc600078e0205 */
[----:B------:R-:W-:Y:S02]  /*137b0*/  ISETP.NE.AND.EX P1, PT, RZ, UR9, PT, P1 ;  /* 0x00000009ff007c0c */ /* 0x000fe4000bf25310 */
[--C-:B------:R-:W-:Y:S02]  /*137c0*/  SHF.R.U64 R10, R2, UR7, R3.reuse ;  /* 0x00000007020a7c19 */ /* 0x100fe40008001203 */
[----:B------:R-:W-:Y:S01]  /*137d0*/  SHF.R.U32.HI R3, RZ, UR7, R3 ;  /* 0x00000007ff037c19 */ /* 0x000fe20008011603 */
[----:B------:R-:W-:-:S03]  /*137e0*/  ULDC UR7, c[0x0][0x608] ;  /* 0x0001820000077ab9 */ /* 0x000fc60000000800 */
[--C-:B------:R-:W-:Y:S02]  /*137f0*/  SHF.R.U64 R12, R10, UR7, R3.reuse ;  /* 0x000000070a0c7c19 */ /* 0x100fe40008001203 */
[----:B------:R-:W-:Y:S01]  /*13800*/  SHF.R.U32.HI R3, RZ, UR7, R3 ;  /* 0x00000007ff037c19 */ /* 0x000fe20008011603 */
[----:B------:R-:W-:-:S03]  /*13810*/  ULDC UR7, c[0x0][0x658] ;  /* 0x0001960000077ab9 */ /* 0x000fc60000000800 */
[--C-:B------:R-:W-:Y:S02]  /*13820*/  SHF.R.U64 R11, R12, UR7, R3.reuse ;  /* 0x000000070c0b7c19 */ /* 0x100fe40008001203 */
[----:B------:R-:W-:-:S03]  /*13830*/  SHF.R.U32.HI R13, RZ, UR7, R3 ;  /* 0x00000007ff0d7c19 */ /* 0x000fc60008011603 */
[----:B------:R-:W-:Y:S02]  /*13840*/  IMAD.MOV.U32 R2, RZ, RZ, R11 ;  /* 0x000000ffff027224 */ /* 0x000fe400078e000b */
        /* <DEDUP_REMOVED lines=12> */
.L_x_482:
[----:B------:R-:W-:Y:S01]  /*13910*/  ULDC UR7, c[0x0][0x648] ;  /* 0x0001920000077ab9 */ /* 0x000fe20000000800 */
[----:B------:R-:W-:Y:S02]  /*13920*/  LOP3.LUT R12, R12, UR6, RZ, 0xc0, !PT ;  /* 0x000000060c0c7c12 */ /* 0x000fe4000f8ec0ff */
[----:B------:R-:W-:Y:S01]  /*13930*/  SHF.R.U64 R3, R2, UR7, R3 ;  /* 0x0000000702037c19 */ /* 0x000fe20008001203 */
[----:B------:R-:W-:-:S04]  /*13940*/  ULDC UR7, c[0x0][0x638] ;  /* 0x00018e0000077ab9 */ /* 0x000fc80000000800 */
[----:B------:R-:W-:Y:S02]  /*13950*/  IMAD.MOV R2, RZ, RZ, -R3 ;  /* 0x000000ffff027224 */ /* 0x000fe400078e0a03 */
[----:B------:R-:W-:Y:S02]  /*13960*/  IMAD R12, R3, UR5, R12 ;  /* 0x00000005030c7c24 */ /* 0x000fe4000f8e020c */
[----:B------:R-:W-:Y:S01]  /*13970*/  IMAD R11, R2, UR7, R11 ;  /* 0x00000007020b7c24 */ /* 0x000fe2000f8e020b */
[----:B------:R-:W-:Y:S01]  /*13980*/  ULDC UR7, c[0x0][0x610] ;  /* 0x0001840000077ab9 */ /* 0x000fe20000000800 */
[----:B------:R-:W-:Y:S01]  /*13990*/  LOP3.LUT R2, R10, UR4, RZ, 0xc0, !PT ;  /* 0x000000040a027c12 */ /* 0x000fe2000f8ec0ff */
[----:B------:R-:W-:Y:S01]  /*139a0*/  IMAD R7, R12, UR7, R7 ;  /* 0x000000070c077c24 */ /* 0x000fe2000f8e0207 */
[----:B------:R-:W-:-:S03]  /*139b0*/  ULDC UR7, c[0x0][0x600] ;  /* 0x0001800000077ab9 */ /* 0x000fc60000000800 */
[----:B------:R-:W-:-:S05]  /*139c0*/  IMAD R2, R11, UR7, R2 ;  /* 0x000000070b027c24 */ /* 0x000fca000f8e0202 */
[----:B------:R-:W-:Y:S02]  /*139d0*/  SEL R4, R2, R7, !P4 ;  /* 0x0000000702047207 */ /* 0x000fe40006000000 */
[----:B------:R-:W-:Y:S01]  /*139e0*/  SEL R5, R7, R2, !P4 ;  /* 0x0000000207057207 */ /* 0x000fe20006000000 */
[----:B------:R-:W-:-:S07]  /*139f0*/  IMAD.MOV.U32 R2, RZ, RZ, 0x1 ;  /* 0x00000001ff027424 */ /* 0x000fce00078e00ff */
.L_x_480:
[----:B------:R-:W-:Y:S05]  /*13a00*/  BSYNC B1 ;  /* 0x0000000000017941 */ /* 0x000fea0003800000 */
.L_x_479:
[----:B------:R-:W-:-:S13]  /*13a10*/  LOP3.LUT P1, RZ, R2, 0xff, RZ, 0xc0, !PT ;  /* 0x000000ff02ff7812 */ /* 0x000fda000782c0ff */
[----:B------:R-:W-:Y:S05]  /*13a20*/  @P1 BRA `(.L_x_483) ;  /* 0xfffffff400241947 */ /* 0x000fea000383ffff */
[----:B------:R-:W-:Y:S05]  /*13a30*/  BSYNC B0 ;  /* 0x0000000000007941 */ /* 0x000fea0003800000 */
.L_x_471:
[----:B------:R-:W-:-:S03]  /*13a40*/  UMOV UR7, 0xffffffff ;  /* 0xffffffff00077882 */ /* 0x000fc60000000000 */
[----:B------:R-:W-:Y:S05]  /*13a50*/  BRA.DIV UR7, `(.L_x_484) ;  /* 0x0000000a07187947 */ /* 0x000fea000b800000 */
[----:B------:R-:W-:-:S13]  /*13a60*/  ELECT P6, URZ, PT ;  /* 0x00000000003f782f */ /* 0x000fda00038c0000 */
.L_x_505:
[----:B------:R-:W-:Y:S04]  /*13a70*/  BSSY B0, `(.L_x_485) ;  /* 0x000006b000007945 */ /* 0x000fe80003800000 */
[----:B------:R-:W-:Y:S05]  /*13a80*/  @!P6 BRA `(.L_x_486) ;  /* 0x0000000400a4e947 */ /* 0x000fea0003800000 */
[----:B------:R-:W-:-:S04]  /*13a90*/  ULOP3.LUT UR7, UR38, 0x2, URZ, 0xfc, !UPT ;  /* 0x0000000226077892 */ /* 0x000fc8000f8efc3f */
[----:B------:R-:W-:-:S06]  /*13aa0*/  UISETP.NE.AND UP0, UPT, UR7, 0x3, UPT ;  /* 0x000000030700788c */ /* 0x000fcc000bf05270 */
[----:B------:R-:W-:-:S13]  /*13ab0*/  PLOP3.LUT P0, PT, PT, PT, UP0, 0x80, 0x0 ;  /* 0x000000000000781c */ /* 0x000fda0003f0f008 */
[----:B------:R-:W-:Y:S05]  /*13ac0*/  @!P0 BRA `(.L_x_487) ;  /* 0x0000000000048947 */ /* 0x000fea0003800000 */
[----:B------:R-:W-:Y:S01]  /*13ad0*/  BPT.TRAP 0x1 ;  /* 0x000000040000795c */ /* 0x000fe20000300000 */
.L_x_487:
[----:B------:R-:W0:Y:S01]  /*13ae0*/  S2R R3, SR_CgaCtaId ;  /* 0x0000000000037919 */ /* 0x000e220000008800 */
[----:B------:R-:W-:-:S04]  /*13af0*/  MOV R2, 0x400 ;  /* 0x0000040000027802 */ /* 0x000fc80000000f00 */
[----:B0-----:R-:W-:Y:S02]  /*13b00*/  LEA R3, R3, R2, 0x18 ;  /* 0x0000000203037211 */ /* 0x001fe400078ec0ff */
[----:B------:R-:W-:-:S03]  /*13b10*/  SHF.L.U32 R2, R0, 0x1f, RZ ;  /* 0x0000001f00027819 */ /* 0x000fc600000006ff */
[----:B------:R-:W-:-:S04]  /*13b20*/  VIADD R3, R3, 0x58 ;  /* 0x0000005803037836 */ /* 0x000fc80000000000 */
[----:B------:R-:W-:-:S04]  /*13b30*/  IMAD R5, R6, 0x8, R3 ;  /* 0x0000000806057824 */ /* 0x000fc800078e0203 */
[----:B------:R-:W0:Y:S02]  /*13b40*/  SYNCS.PHASECHK.TRANS64.TRYWAIT P0, [R5+URZ], R2 ;  /* 0x00000002050075a7 */ /* 0x000e24000800017f */
[----:B0-----:R-:W-:Y:S05]  /*13b50*/  @!P0 BRA `(.L_x_488) ;  /* 0x0000000400f88947 */ /* 0x001fea0003800000 */
.L_x_506:
[----:B------:R-:W-:-:S05]  /*13b60*/  VIADD R6, R6, 0x1 ;  /* 0x0000000106067836 */ /* 0x000fca0000000000 */
[----:B------:R-:W-:-:S04]  /*13b70*/  ISETP.NE.AND P0, PT, R6, 0xb, PT ;  /* 0x0000000b0600780c */ /* 0x000fc80003f05270 */
[----:B0-----:R-:W-:Y:S02]  /*13b80*/  SEL R5, RZ, 0x1, P0 ;  /* 0x00000001ff057807 */ /* 0x001fe40000000000 */
[----:B------:R-:W-:Y:S02]  /*13b90*/  SEL R6, R6, RZ, P0 ;  /* 0x000000ff06067207 */ /* 0x000fe40000000000 */
[----:B------:R-:W-:-:S03]  /*13ba0*/  LOP3.LUT R5, R0, R5, RZ, 0x3c, !PT ;  /* 0x0000000500057212 */ /* 0x000fc600078e3cff */
[----:B------:R-:W-:Y:S01]  /*13bb0*/  IMAD R7, R6, 0x8, R3 ;  /* 0x0000000806077824 */ /* 0x000fe200078e0203 */
[----:B------:R-:W-:-:S04]  /*13bc0*/  SHF.L.U32 R0, R5, 0x1f, RZ ;  /* 0x0000001f05007819 */ /* 0x000fc800000006ff */
[----:B------:R-:W0:Y:S02]  /*13bd0*/  SYNCS.PHASECHK.TRANS64.TRYWAIT P0, [R7+URZ], R0 ;  /* 0x00000000070075a7 */ /* 0x000e24000800017f */
[----:B0-----:R-:W-:Y:S05]  /*13be0*/  @!P0 BRA `(.L_x_489) ;  /* 0x0000000400e88947 */ /* 0x001fea0003800000 */
.L_x_507:
[----:B0-----:R-:W-:-:S05]  /*13bf0*/  VIADD R0, R6, 0x1 ;  /* 0x0000000106007836 */ /* 0x001fca0000000000 */
[----:B------:R-:W-:-:S04]  /*13c00*/  ISETP.NE.AND P0, PT, R0, 0xb, PT ;  /* 0x0000000b0000780c */ /* 0x000fc80003f05270 */
[----:B------:R-:W-:Y:S02]  /*13c10*/  SEL R2, RZ, 0x1, P0 ;  /* 0x00000001ff027807 */ /* 0x000fe40000000000 */
[----:B------:R-:W-:Y:S02]  /*13c20*/  SEL R4, R0, RZ, P0 ;  /* 0x000000ff00047207 */ /* 0x000fe40000000000 */
[----:B------:R-:W-:-:S03]  /*13c30*/  LOP3.LUT R5, R5, R2, RZ, 0x3c, !PT ;  /* 0x0000000205057212 */ /* 0x000fc600078e3cff */
[----:B------:R-:W-:Y:S01]  /*13c40*/  IMAD R7, R4, 0x8, R3 ;  /* 0x0000000804077824 */ /* 0x000fe200078e0203 */
[----:B------:R-:W-:-:S04]  /*13c50*/  SHF.L.U32 R0, R5, 0x1f, RZ ;  /* 0x0000001f05007819 */ /* 0x000fc800000006ff */
[----:B------:R-:W0:Y:S02]  /*13c60*/  SYNCS.PHASECHK.TRANS64.TRYWAIT P0, [R7+URZ], R0 ;  /* 0x00000000070075a7 */ /* 0x000e24000800017f */
[----:B0-----:R-:W-:Y:S05]  /*13c70*/  @!P0 BRA `(.L_x_490) ;  /* 0x0000000400d88947 */ /* 0x001fea0003800000 */
.L_x_508:
        /* <DEDUP_REMOVED lines=9> */
.L_x_509:
        /* <DEDUP_REMOVED lines=9> */
.L_x_510:
        /* <DEDUP_REMOVED lines=9> */
.L_x_511:
        /* <DEDUP_REMOVED lines=9> */
.L_x_512:
        /* <DEDUP_REMOVED lines=9> */
.L_x_513:
        /* <DEDUP_REMOVED lines=9> */
.L_x_514:
        /* <DEDUP_REMOVED lines=9> */
.L_x_515:
[----:B0-----:R-:W-:-:S05]  /*14070*/  VIADD R0, R4, 0x1 ;  /* 0x0000000104007836 */ /* 0x001fca0000000000 */
[----:B------:R-:W-:-:S04]  /*14080*/  ISETP.NE.AND P0, PT, R0, 0xb, PT ;  /* 0x0000000b0000780c */ /* 0x000fc80003f05270 */
[----:B------:R-:W-:Y:S02]  /*14090*/  SEL R2, RZ, 0x1, P0 ;  /* 0x00000001ff027807 */ /* 0x000fe40000000000 */
[----:B------:R-:W-:Y:S02]  /*140a0*/  SEL R0, R0, RZ, P0 ;  /* 0x000000ff00007207 */ /* 0x000fe40000000000 */
[----:B------:R-:W-:-:S03]  /*140b0*/  LOP3.LUT R2, R5, R2, RZ, 0x3c, !PT ;  /* 0x0000000205027212 */ /* 0x000fc600078e3cff */
[----:B------:R-:W-:Y:S01]  /*140c0*/  IMAD R3, R0, 0x8, R3 ;  /* 0x0000000800037824 */ /* 0x000fe200078e0203 */
[----:B------:R-:W-:-:S07]  /*140d0*/  SHF.L.U32 R0, R2, 0x1f, RZ ;  /* 0x0000001f02007819 */ /* 0x000fce00000006ff */
.L_x_498:
[----:B0-----:R0:W1:Y:S02]  /*140e0*/  SYNCS.PHASECHK.TRANS64.TRYWAIT P0, [R3+URZ], R0 ;  /* 0x00000000030075a7 */ /* 0x001064000800017f */
[----:B-1----:R-:W-:Y:S05]  /*140f0*/  @!P0 NANOSLEEP.SYNCS 0x989680 ;  /* 0x009896800000895d */ /* 0x002fea0003900000 */
[----:B------:R-:W1:Y:S02]  /*14100*/  @!P0 SYNCS.PHASECHK.TRANS64 P0, [R3+URZ], R0 ;  /* 0x00000000030085a7 */ /* 0x000e64000800007f */
[----:B-1----:R-:W-:Y:S05]  /*14110*/  @!P0 BRA `(.L_x_498) ;  /* 0xfffffffc00f08947 */ /* 0x002fea000383ffff */
.L_x_486:
[----:B------:R-:W-:Y:S05]  /*14120*/  BSYNC B0 ;  /* 0x0000000000007941 */ /* 0x000fea0003800000 */
.L_x_485:
[----:B------:R-:W-:Y:S05]  /*14130*/  EXIT ;  /* 0x000000000000794d */ /* 0x000fea0003800000 */
.L_x_18:
[----:B-1----:R1:W4:Y:S02]  /*14140*/  SYNCS.PHASECHK.TRANS64.TRYWAIT P1, [R3+URZ], R0 ;  /* 0x00000000030075a7 */ /* 0x002324000802017f */
[----:B----4-:R-:W-:Y:S05]  /*14150*/  @!P1 NANOSLEEP.SYNCS 0x989680 ;  /* 0x009896800000995d */ /* 0x010fea0003900000 */
[----:B------:R-:W4:Y:S02]  /*14160*/  @!P1 SYNCS.PHASECHK.TRANS64 P1, [R3+URZ], R0 ;  /* 0x00000000030095a7 */ /* 0x000f24000802007f */
[----:B----4-:R-:W-:Y:S05]  /*14170*/  @!P1 BRA `(.L_x_18) ;  /* 0xfffffffc00f09947 */ /* 0x010fea000383ffff */
[----:B------:R-:W-:Y:S05]  /*14180*/  BRA `(.L_x_17) ;  /* 0xfffffed000987947 */ /* 0x000fea000383ffff */
.L_x_23:
[----:B-1----:R-:W-:-:S04]  /*14190*/  IMAD.U32 R5, RZ, RZ, UR4 ;  /* 0x00000004ff057e24 */ /* 0x002fc8000f8e00ff */
[----:B------:R1:W2:Y:S03]  /*141a0*/  SYNCS.PHASECHK.TRANS64.TRYWAIT P1, [R5+URZ], R4 ;  /* 0x00000004050075a7 */ /* 0x0002a6000802017f */
[----:B--2---:R-:W-:Y:S05]  /*141b0*/  @!P1 NANOSLEEP.SYNCS 0x989680 ;  /* 0x009896800000995d */ /* 0x004fea0003900000 */
[----:B------:R-:W2:Y:S02]  /*141c0*/  @!P1 SYNCS.PHASECHK.TRANS64 P1, [R5+URZ], R4 ;  /* 0x00000004050095a7 */ /* 0x000ea4000802007f */
[----:B--2---:R-:W-:Y:S05]  /*141d0*/  @!P1 BRA `(.L_x_23) ;  /* 0xfffffffc00ec9947 */ /* 0x004fea000383ffff */
[----:B------:R-:W-:Y:S05]  /*141e0*/  BRA `(.L_x_22) ;  /* 0xfffffedc00907947 */ /* 0x000fea000383ffff */
.L_x_472:
[----:B------:R-:W-:Y:S01]  /*141f0*/  BSSY B1, `(.L_x_499) ;  /* 0x0000006000017945 */ /* 0x000fe20003800000 */
[----:B------:R-:W-:-:S07]  /*14200*/  IMAD.MOV.U32 R15, RZ, RZ, -0x1 ;  /* 0xffffffffff0f7424 */ /* 0x000fce00078e00ff */
[----:B------:R-:W-:Y:S05]  /*14210*/  WARPSYNC.COLLECTIVE R15, `(.L_x_500) ;  /* 0x000000000f0c7348 */ /* 0x000fea0003c00000 */
[----:B------:R-:W-:Y:S02]  /*14220*/  ELECT P6, UR62, PT ;  /* 0x00000000003e782f */ /* 0x000fe400038c0000 */
[----:B------:R-:W-:Y:S01]  /*14230*/  MOV R14, UR62 ;  /* 0x0000003e000e7c02 */ /* 0x000fe20008000f00 */
[----:B------:R-:W-:Y:S10]  /*14240*/  ENDCOLLECTIVE ;  /* 0x000000000000791b */ /* 0x000ff40003800000 */
.L_x_500:
[----:B------:R-:W-:Y:S05]  /*14250*/  BSYNC B1 ;  /* 0x0000000000017941 */ /* 0x000fea0003800000 */
.L_x_499:
[----:B------:R-:W-:Y:S05]  /*14260*/  BRA `(.L_x_501) ;  /* 0xffffffec00207947 */ /* 0x000fea000383ffff */
.L_x_475:
[----:B-1----:R1:W2:Y:S02]  /*14270*/  SYNCS.PHASECHK.TRANS64.TRYWAIT P1, [R12+URZ+0x58], R7 ;  /* 0x000058070c0075a7 */ /* 0x0022a4000802017f */
[----:B--2---:R-:W-:Y:S05]  /*14280*/  @!P1 NANOSLEEP.SYNCS 0x989680 ;  /* 0x009896800000995d */ /* 0x004fea0003900000 */
[----:B------:R-:W2:Y:S02]  /*14290*/  @!P1 SYNCS.PHASECHK.TRANS64 P1, [R12+URZ+0x58], R7 ;  /* 0x000058070c0095a7 */ /* 0x000ea4000802007f */
[----:B--2---:R-:W-:Y:S05]  /*142a0*/  @!P1 BRA `(.L_x_475) ;  /* 0xfffffffc00f09947 */ /* 0x004fea000383ffff */
[----:B------:R-:W-:Y:S05]  /*142b0*/  BRA `(.L_x_502) ;  /* 0xffffffec00547947 */ /* 0x000fea000383ffff */
.L_x_484:
[----:B------:R-:W-:Y:S01]  /*142c0*/  BSSY B0, `(.L_x_503) ;  /* 0x0000006000007945 */ /* 0x000fe20003800000 */
[----:B------:R-:W-:-:S07]  /*142d0*/  IMAD.MOV.U32 R15, RZ, RZ, -0x1 ;  /* 0xffffffffff0f7424 */ /* 0x000fce00078e00ff */
[----:B------:R-:W-:Y:S05]  /*142e0*/  WARPSYNC.COLLECTIVE R15, `(.L_x_504) ;  /* 0x000000000f0c7348 */ /* 0x000fea0003c00000 */
[----:B------:R-:W-:Y:S02]  /*142f0*/  ELECT P6, UR62, PT ;  /* 0x00000000003e782f */ /* 0x000fe400038c0000 */
[----:B------:R-:W-:Y:S01]  /*14300*/  MOV R14, UR62 ;  /* 0x0000003e000e7c02 */ /* 0x000fe20008000f00 */
[----:B------:R-:W-:Y:S10]  /*14310*/  ENDCOLLECTIVE ;  /* 0x000000000000791b */ /* 0x000ff40003800000 */
.L_x_504:
[----:B------:R-:W-:Y:S05]  /*14320*/  BSYNC B0 ;  /* 0x0000000000007941 */ /* 0x000fea0003800000 */
.L_x_503:
[----:B------:R-:W-:Y:S05]  /*14330*/  BRA `(.L_x_505) ;  /* 0xfffffff400cc7947 */ /* 0x000fea000383ffff */
.L_x_488:
[----:B0-----:R0:W1:Y:S02]  /*14340*/  SYNCS.PHASECHK.TRANS64.TRYWAIT P0, [R5+URZ], R2 ;  /* 0x00000002050075a7 */ /* 0x001064000800017f */
[----:B-1----:R-:W-:Y:S05]  /*14350*/  @!P0 NANOSLEEP.SYNCS 0x989680 ;  /* 0x009896800000895d */ /* 0x002fea0003900000 */
[----:B------:R-:W1:Y:S02]  /*14360*/  @!P0 SYNCS.PHASECHK.TRANS64 P0, [R5+URZ], R2 ;  /* 0x00000002050085a7 */ /* 0x000e64000800007f */
[----:B-1----:R-:W-:Y:S05]  /*14370*/  @!P0 BRA `(.L_x_488) ;  /* 0xfffffffc00f08947 */ /* 0x002fea000383ffff */
[----:B------:R-:W-:Y:S05]  /*14380*/  BRA `(.L_x_506) ;  /* 0xfffffff400f47947 */ /* 0x000fea000383ffff */
.L_x_489:
[----:B0-----:R0:W1:Y:S02]  /*14390*/  SYNCS.PHASECHK.TRANS64.TRYWAIT P0, [R7+URZ], R0 ;  /* 0x00000000070075a7 */ /* 0x001064000800017f */
[----:B-1----:R-:W-:Y:S05]  /*143a0*/  @!P0 NANOSLEEP.SYNCS 0x989680 ;  /* 0x009896800000895d */ /* 0x002fea0003900000 */
[----:B------:R-:W1:Y:S02]  /*143b0*/  @!P0 SYNCS.PHASECHK.TRANS64 P0, [R7+URZ], R0 ;  /* 0x00000000070085a7 */ /* 0x000e64000800007f */
[----:B-1----:R-:W-:Y:S05]  /*143c0*/  @!P0 BRA `(.L_x_489) ;  /* 0xfffffffc00f08947 */ /* 0x002fea000383ffff */
[----:B------:R-:W-:Y:S05]  /*143d0*/  BRA `(.L_x_507) ;  /* 0xfffffff800047947 */ /* 0x000fea000383ffff */
.L_x_490:
[----:B0-----:R0:W1:Y:S02]  /*143e0*/  SYNCS.PHASECHK.TRANS64.TRYWAIT P0, [R7+URZ], R0 ;  /* 0x00000000070075a7 */ /* 0x001064000800017f */
[----:B-1----:R-:W-:Y:S05]  /*143f0*/  @!P0 NANOSLEEP.SYNCS 0x989680 ;  /* 0x009896800000895d */ /* 0x002fea0003900000 */
[----:B------:R-:W1:Y:S02]  /*14400*/  @!P0 SYNCS.PHASECHK.TRANS64 P0, [R7+URZ], R0 ;  /* 0x00000000070085a7 */ /* 0x000e64000800007f */
[----:B-1----:R-:W-:Y:S05]  /*14410*/  @!P0 BRA `(.L_x_490) ;  /* 0xfffffffc00f08947 */ /* 0x002fea000383ffff */
[----:B------:R-:W-:Y:S05]  /*14420*/  BRA `(.L_x_508) ;  /* 0xfffffff800147947 */ /* 0x000fea000383ffff */
.L_x_491:
[----:B0-----:R0:W1:Y:S02]  /*14430*/  SYNCS.PHASECHK.TRANS64.TRYWAIT P0, [R7+URZ], R0 ;  /* 0x00000000070075a7 */ /* 0x001064000800017f */
[----:B-1----:R-:W-:Y:S05]  /*14440*/  @!P0 NANOSLEEP.SYNCS 0x989680 ;  /* 0x009896800000895d */ /* 0x002fea0003900000 */
[----:B------:R-:W1:Y:S02]  /*14450*/  @!P0 SYNCS.PHASECHK.TRANS64 P0, [R7+URZ], R0 ;  /* 0x00000000070085a7 */ /* 0x000e64000800007f */
[----:B-1----:R-:W-:Y:S05]  /*14460*/  @!P0 BRA `(.L_x_491) ;  /* 0xfffffffc00f08947 */ /* 0x002fea000383ffff */
[----:B------:R-:W-:Y:S05]  /*14470*/  BRA `(.L_x_509) ;  /* 0xfffffff800247947 */ /* 0x000fea000383ffff */
.L_x_492:
[----:B0-----:R0:W1:Y:S02]  /*14480*/  SYNCS.PHASECHK.TRANS64.TRYWAIT P0, [R7+URZ], R0 ;  /* 0x00000000070075a7 */ /* 0x001064000800017f */
[----:B-1----:R-:W-:Y:S05]  /*14490*/  @!P0 NANOSLEEP.SYNCS 0x989680 ;  /* 0x009896800000895d */ /* 0x002fea0003900000 */
[----:B------:R-:W1:Y:S02]  /*144a0*/  @!P0 SYNCS.PHASECHK.TRANS64 P0, [R7+URZ], R0 ;  /* 0x00000000070085a7 */ /* 0x000e64000800007f */
[----:B-1----:R-:W-:Y:S05]  /*144b0*/  @!P0 BRA `(.L_x_492) ;  /* 0xfffffffc00f08947 */ /* 0x002fea000383ffff */
[----:B------:R-:W-:Y:S05]  /*144c0*/  BRA `(.L_x_510) ;  /* 0xfffffff800347947 */ /* 0x000fea000383ffff */
.L_x_493:
[----:B0-----:R0:W1:Y:S02]  /*144d0*/  SYNCS.PHASECHK.TRANS64.TRYWAIT P0, [R7+URZ], R0 ;  /* 0x00000000070075a7 */ /* 0x001064000800017f */
[----:B-1----:R-:W-:Y:S05]  /*144e0*/  @!P0 NANOSLEEP.SYNCS 0x989680 ;  /* 0x009896800000895d */ /* 0x002fea0003900000 */
[----:B------:R-:W1:Y:S02]  /*144f0*/  @!P0 SYNCS.PHASECHK.TRANS64 P0, [R7+URZ], R0 ;  /* 0x00000000070085a7 */ /* 0x000e64000800007f */
[----:B-1----:R-:W-:Y:S05]  /*14500*/  @!P0 BRA `(.L_x_493) ;  /* 0xfffffffc00f08947 */ /* 0x002fea000383ffff */
[----:B------:R-:W-:Y:S05]  /*14510*/  BRA `(.L_x_511) ;  /* 0xfffffff800447947 */ /* 0x000fea000383ffff */
.L_x_494:
[----:B0-----:R0:W1:Y:S02]  /*14520*/  SYNCS.PHASECHK.TRANS64.TRYWAIT P0, [R7+URZ], R0 ;  /* 0x00000000070075a7 */ /* 0x001064000800017f */
[----:B-1----:R-:W-:Y:S05]  /*14530*/  @!P0 NANOSLEEP.SYNCS 0x989680 ;  /* 0x009896800000895d */ /* 0x002fea0003900000 */
[----:B------:R-:W1:Y:S02]  /*14540*/  @!P0 SYNCS.PHASECHK.TRANS64 P0, [R7+URZ], R0 ;  /* 0x00000000070085a7 */ /* 0x000e64000800007f */
[----:B-1----:R-:W-:Y:S05]  /*14550*/  @!P0 BRA `(.L_x_494) ;  /* 0xfffffffc00f08947 */ /* 0x002fea000383ffff */
[----:B------:R-:W-:Y:S05]  /*14560*/  BRA `(.L_x_512) ;  /* 0xfffffff800547947 */ /* 0x000fea000383ffff */
.L_x_495:
[----:B0-----:R0:W1:Y:S02]  /*14570*/  SYNCS.PHASECHK.TRANS64.TRYWAIT P0, [R7+URZ], R0 ;  /* 0x00000000070075a7 */ /* 0x001064000800017f */
[----:B-1----:R-:W-:Y:S05]  /*14580*/  @!P0 NANOSLEEP.SYNCS 0x989680 ;  /* 0x009896800000895d */ /* 0x002fea0003900000 */
[----:B------:R-:W1:Y:S02]  /*14590*/  @!P0 SYNCS.PHASECHK.TRANS64 P0, [R7+URZ], R0 ;  /* 0x00000000070085a7 */ /* 0x000e64000800007f */
[----:B-1----:R-:W-:Y:S05]  /*145a0*/  @!P0 BRA `(.L_x_495) ;  /* 0xfffffffc00f08947 */ /* 0x002fea000383ffff */
[----:B------:R-:W-:Y:S05]  /*145b0*/  BRA `(.L_x_513) ;  /* 0xfffffff800647947 */ /* 0x000fea000383ffff */
.L_x_496:
[----:B0-----:R0:W1:Y:S02]  /*145c0*/  SYNCS.PHASECHK.TRANS64.TRYWAIT P0, [R7+URZ], R0 ;  /* 0x00000000070075a7 */ /* 0x001064000800017f */
[----:B-1----:R-:W-:Y:S05]  /*145d0*/  @!P0 NANOSLEEP.SYNCS 0x989680 ;  /* 0x009896800000895d */ /* 0x002fea0003900000 */
[----:B------:R-:W1:Y:S02]  /*145e0*/  @!P0 SYNCS.PHASECHK.TRANS64 P0, [R7+URZ], R0 ;  /* 0x00000000070085a7 */ /* 0x000e64000800007f */
[----:B-1----:R-:W-:Y:S05]  /*145f0*/  @!P0 BRA `(.L_x_496) ;  /* 0xfffffffc00f08947 */ /* 0x002fea000383ffff */
[----:B------:R-:W-:Y:S05]  /*14600*/  BRA `(.L_x_514) ;  /* 0xfffffff800747947 */ /* 0x000fea000383ffff */
.L_x_497:
[----:B0-----:R0:W1:Y:S02]  /*14610*/  SYNCS.PHASECHK.TRANS64.TRYWAIT P0, [R7+URZ], R0 ;  /* 0x00000000070075a7 */ /* 0x001064000800017f */
[----:B-1----:R-:W-:Y:S05]  /*14620*/  @!P0 NANOSLEEP.SYNCS 0x989680 ;  /* 0x009896800000895d */ /* 0x002fea0003900000 */
[----:B------:R-:W1:Y:S02]  /*14630*/  @!P0 SYNCS.PHASECHK.TRANS64 P0, [R7+URZ], R0 ;  /* 0x00000000070085a7 */ /* 0x000e64000800007f */
[----:B-1----:R-:W-:Y:S05]  /*14640*/  @!P0 BRA `(.L_x_497) ;  /* 0xfffffffc00f08947 */ /* 0x002fea000383ffff */
[----:B------:R-:W-:Y:S05]  /*14650*/  BRA `(.L_x_515) ;  /* 0xfffffff800847947 */ /* 0x000fea000383ffff */
.L_x_516:
[----:B------:R-:W-:-:S00]  /*14660*/  BRA `(.L_x_516) ;  /* 0xfffffffc00fc7947 */ /* 0x000fc0000383ffff */
[----:B------:R-:W-:-:S00]  /*14670*/  NOP ;  /* 0x0000000000007918 */ /* 0x000fc00000000000 */
        /* <DEDUP_REMOVED lines=8> */
.L_x_517:


//--------------------- .nv.global.init           --------------------------
	.section	.nv.global.init,"aw",@progbits
.nv.global.init:
	.type		$str$22,@object
	.size		$str$22,($str$23 - $str$22)
$str$22:
        /*0000*/ 	.byte	0x6b, 0x5f, 0x74, 0x69, 0x6c, 0x65, 0x5f, 0x63, 0x6f, 0x75, 0x6e, 0x74, 0x20, 0x3e, 0x3d, 0x20
        /*0010*/ 	.byte	0x31, 0x00
	.type		$str$23,@object
	.size		$str$23,(__unnamed_1 - $str$23)
$str$23:
        /*0012*/ 	.byte	0x2f, 0x74, 0x6d, 0x70, 0x2f, 0x63, 0x75, 0x74, 0x6c, 0x61, 0x73, 0x73, 0x5f, 0x73, 0x77, 0x65
        /*0022*/ 	.byte	0x65, 0x70, 0x5f, 0x73, 0x72, 0x63, 0x2f, 0x69, 0x6e, 0x63, 0x6c, 0x75, 0x64, 0x65, 0x2f, 0x63
        /*0032*/ 	.byte	0x75, 0x74, 0x6c, 0x61, 0x73, 0x73, 0x2f, 0x67, 0x65, 0x6d, 0x6d, 0x2f, 0x63, 0x6f, 0x6c, 0x6c
        /*0042*/ 	.byte	0x65, 0x63, 0x74, 0x69, 0x76, 0x65, 0x2f, 0x73, 0x6d, 0x39, 0x30, 0x5f, 0x6d, 0x6d, 0x61, 0x5f
        /*0052*/ 	.byte	0x74, 0x6d, 0x61, 0x5f, 0x67, 0x6d, 0x6d, 0x61, 0x5f, 0x73, 0x73, 0x5f, 0x77, 0x61, 0x72, 0x70
        /*0062*/ 	.byte	0x73, 0x70, 0x65, 0x63, 0x69, 0x61, 0x6c, 0x69, 0x7a, 0x65, 0x64, 0x2e, 0x68, 0x70, 0x70, 0x00
	.type		__unnamed_1,@object
	.size		__unnamed_1,(.L_0 - __unnamed_1)
__unnamed_1:
        /* <DEDUP_REMOVED lines=181> */
.L_0:


//--------------------- .nv.shared._ZN7cutlass13device_kernelINS_4gemm6kernel13GemmUniversalIN4cute5tupleIJiiiiEEENS1_10collective13CollectiveMmaINS1_34MainloopSm90TmaGmmaWarpSpecializedILi11ENS5_IJNS4_1CILi1EEESB_SB_EEENS1_35KernelTmaWarpSpecializedCooperativeEEENS5_IJNSA_ILi512EEENSA_ILi112EEENSA_ILi16EEEEEENS_6half_tENS5_IJlSB_lEEESJ_SK_NS4_8TiledMMAINS4_8MMA_AtomIJNS4_4SM904GMMA25MMA_64x16x16_F32F16F16_SSILNSO_5MajorE0ELSQ_0ELNSO_7ScaleInE1ELSR_1EEEEEENS4_6LayoutINS5_IJNSA_ILi2EEESB_SB_EEENS5_IJSB_NSA_ILi0EEESX_EEEEENS5_IJNS4_10UnderscoreES10_S10_EEEEENS4_13SM90_TMA_LOADENS4_14ComposedLayoutINS4_7SwizzleILi1ELi4ELi3EEENS4_18smem_ptr_flag_bitsILi16EEENSU_INS5_IJNSA_ILi8EEESH_EEENS5_IJSH_SB_EEEEEEEvNS4_8identityES13_S1D_vS1E_EENS_8epilogue10collective6detail29Sm90TmaWarpSpecializedAdapterINS1H_15DefaultEpilogueISJ_SK_SK_NS1G_6thread17LinearCombinationISJ_Li1EffLNS1L_9ScaleType4KindE0ELNS_15FloatRoundStyleE2ESJ_EENS1_15EpilogueDefaultEEEEEvvEEEEvNT_6ParamsE --------------------------
	.section	.nv.shared._ZN7cutlass13device_kernelINS_4gemm6kernel13GemmUniversalIN4cute5tupleIJiiiiEEENS1_10collective13CollectiveMmaINS1_34MainloopSm90TmaGmmaWarpSpecializedILi11ENS5_IJNS4_1CILi1EEESB_SB_EEENS1_35KernelTmaWarpSpecializedCooperativeEEENS5_IJNSA_ILi512EEENSA_ILi112EEENSA_ILi16EEEEEENS_6half_tENS5_IJlSB_lEEESJ_SK_NS4_8TiledMMAINS4_8MMA_AtomIJNS4_4SM904GMMA25MMA_64x16x16_F32F16F16_SSILNSO_5MajorE0ELSQ_0ELNSO_7ScaleInE1ELSR_1EEEEEENS4_6LayoutINS5_IJNSA_ILi2EEESB_SB_EEENS5_IJSB_NSA_ILi0EEESX_EEEEENS5_IJNS4_10UnderscoreES10_S10_EEEEENS4_13SM90_TMA_LOADENS4_14ComposedLayoutINS4_7SwizzleILi1ELi4ELi3EEENS4_18smem_ptr_flag_bitsILi16EEENSU_INS5_IJNSA_ILi8EEESH_EEENS5_IJSH_SB_EEEEEEEvNS4_8identityES13_S1D_vS1E_EENS_8epilogue10collective6detail29Sm90TmaWarpSpecializedAdapterINS1H_15DefaultEpilogueISJ_SK_SK_NS1G_6thread17LinearCombinationISJ_Li1EffLNS1L_9ScaleType4KindE0ELNS_15FloatRoundStyleE2ESJ_EENS1_15EpilogueDefaultEEEEEvvEEEEvNT_6ParamsE,"aw",@nobits
	.sectionflags	@""
	.align	16
	.zero		1024


//--------------------- .nv.shared.reserved.0     --------------------------
	.section	.nv.shared.reserved.0,"aw",@nobits
	.weak		__nv_reservedSMEM_offset_0_alias
	.size		__nv_reservedSMEM_offset_0_alias, 0, 0
	.other		__nv_reservedSMEM_offset_0_alias,@"STO_CUDA_RESERVED_SHARED STV_DEFAULT"
__nv_reservedSMEM_offset_0_alias:
	.zero		0


//--------------------- .nv.global                --------------------------
	.section	.nv.global,"aw",@nobits
.nv.global:
	.type		_ZN40_INTERNAL_f0752fbc_4_k_cu_f1cee62b_133474cute1_E,@object
	.size		_ZN40_INTERNAL_f0752fbc_4_k_cu_f1cee62b_133474cute1_E,(_ZN40_INTERNAL_f0752fbc_4_k_cu_f1cee62b_133474cuda3std3__45__cpo6cbeginE - _ZN40_INTERNAL_f0752fbc_4_k_cu_f1cee62b_133474cute1_E)
_ZN40_INTERNAL_f0752fbc_4_k_cu_f1cee62b_133474cute1_E:
	.zero		1
	.type		_ZN40_INTERNAL_f0752fbc_4_k_cu_f1cee62b_133474cuda3std3__45__cpo6cbeginE,@object
	.size		_ZN40_INTERNAL_f0752fbc_4_k_cu_f1cee62b_133474cuda3std3__45__cpo6cbeginE,(_ZN40_INTERNAL_f0752fbc_4_k_cu_f1cee62b_133474cuda3std3__48in_placeE - _ZN40_INTERNAL_f0752fbc_4_k_cu_f1cee62b_133474cuda3std3__45__cpo6cbeginE)
_ZN40_INTERNAL_f0752fbc_4_k_cu_f1cee62b_133474cuda3std3__45__cpo6cbeginE:
	.zero		1
	.type		_ZN40_INTERNAL_f0752fbc_4_k_cu_f1cee62b_133474cuda3std3__48in_placeE,@object
	.size		_ZN40_INTERNAL_f0752fbc_4_k_cu_f1cee62b_133474cuda3std3__48in_placeE,(_ZN40_INTERNAL_f0752fbc_4_k_cu_f1cee62b_133474cuda3std6ranges3__45__cpo9iter_moveE - _ZN40_INTERNAL_f0752fbc_4_k_cu_f1cee62b_133474cuda3std3__48in_placeE)
_ZN40_INTERNAL_f0752fbc_4_k_cu_f1cee62b_133474cuda3std3__48in_placeE:
	.zero		1
	.type		_ZN40_INTERNAL_f0752fbc_4_k_cu_f1cee62b_133474cuda3std6ranges3__45__cpo9iter_moveE,@object
	.size		_ZN40_INTERNAL_f0752fbc_4_k_cu_f1cee62b_133474cuda3std6ranges3__45__cpo9iter_moveE,(_ZN40_INTERNAL_f0752fbc_4_k_cu_f1cee62b_133474cuda3std3__45__cpo5beginE - _ZN40_INTERNAL_f0752fbc_4_k_cu_f1cee62b_133474cuda3std6ranges3__45__cpo9iter_moveE)
_ZN40_INTERNAL_f0752fbc_4_k_cu_f1cee62b_133474cuda3std6ranges3__45__cpo9iter_moveE:
	.zero		1
	.type		_ZN40_INTERNAL_f0752fbc_4_k_cu_f1cee62b_133474cuda3std3__45__cpo5beginE,@object
	.size		_ZN40_INTERNAL_f0752fbc_4_k_cu_f1cee62b_133474cuda3std3__45__cpo5beginE,(_ZN40_INTERNAL_f0752fbc_4_k_cu_f1cee62b_133474cuda3std3__442_GLOBAL__N__f0752fbc_4_k_cu_f1cee62b_133476ignoreE - _ZN40_INTERNAL_f0752fbc_4_k_cu_f1cee62b_133474cuda3std3__45__cpo5beginE)
_ZN40_INTERNAL_f0752fbc_4_k_cu_f1cee62b_133474cuda3std3__45__cpo5beginE:
	.zero		1
	.type		_ZN40_INTERNAL_f0752fbc_4_k_cu_f1cee62b_133474cuda3std3__442_GLOBAL__N__f0752fbc_4_k_cu_f1cee62b_133476ignoreE,@object
	.size		_ZN40_INTERNAL_f0752fbc_4_k_cu_f1cee62b_133474cuda3std3__442_GLOBAL__N__f0752fbc_4_k_cu_f1cee62b_133476ignoreE,(_ZN40_INTERNAL_f0752fbc_4_k_cu_f1cee62b_133474cute7productE - _ZN40_INTERNAL_f0752fbc_4_k_cu_f1cee62b_133474cuda3std3__442_GLOBAL__N__f0752fbc_4_k_cu_f1cee62b_133476ignoreE)
_ZN40_INTERNAL_f0752fbc_4_k_cu_f1cee62b_133474cuda3std3__442_GLOBAL__N__f0752fbc_4_k_cu_f1cee62b_133476ignoreE:
	.zero		1
	.type		_ZN40_INTERNAL_f0752fbc_4_k_cu_f1cee62b_133474cute7productE,@object
	.size		_ZN40_INTERNAL_f0752fbc_4_k_cu_f1cee62b_133474cute7productE,(_ZN40_INTERNAL_f0752fbc_4_k_cu_f1cee62b_133474cuda3std3__45__cpo3endE - _ZN40_INTERNAL_f0752fbc_4_k_cu_f1cee62b_133474cute7productE)
_ZN40_INTERNAL_f0752fbc_4_k_cu_f1cee62b_133474cute7productE:
	.zero		1
	.type		_ZN40_INTERNAL_f0752fbc_4_k_cu_f1cee62b_133474cuda3std3__45__cpo3endE,@object
	.size		_ZN40_INTERNAL_f0752fbc_4_k_cu_f1cee62b_133474cuda3std3__45__cpo3endE,(_ZN40_INTERNAL_f0752fbc_4_k_cu_f1cee62b_133474cuda3std3__419piecewise_constructE - _ZN40_INTERNAL_f0752fbc_4_k_cu_f1cee62b_133474cuda3std3__45__cpo3endE)
_ZN40_INTERNAL_f0752fbc_4_k_cu_f1cee62b_133474cuda3std3__45__cpo3endE:
	.zero		1
	.type		_ZN40_INTERNAL_f0752fbc_4_k_cu_f1cee62b_133474cuda3std3__419piecewise_constructE,@object
	.size		_ZN40_INTERNAL_f0752fbc_4_k_cu_f1cee62b_133474cuda3std3__419piecewise_constructE,(_ZN40_INTERNAL_f0752fbc_4_k_cu_f1cee62b_133474cuda3std3__45__cpo4cendE - _ZN40_INTERNAL_f0752fbc_4_k_cu_f1cee62b_133474cuda3std3__419piecewise_constructE)
_ZN40_INTERNAL_f0752fbc_4_k_cu_f1cee62b_133474cuda3std3__419piecewise_constructE:
	.zero		1
	.type		_ZN40_INTERNAL_f0752fbc_4_k_cu_f1cee62b_133474cuda3std3__45__cpo4cendE,@object
	.size		_ZN40_INTERNAL_f0752fbc_4_k_cu_f1cee62b_133474cuda3std3__45__cpo4cendE,(_ZN40_INTERNAL_f0752fbc_4_k_cu_f1cee62b_133474cuda3std6ranges3__45__cpo4swapE - _ZN40_INTERNAL_f0752fbc_4_k_cu_f1cee62b_133474cuda3std3__45__cpo4cendE)
_ZN40_INTERNAL_f0752fbc_4_k_cu_f1cee62b_133474cuda3std3__45__cpo4cendE:
	.zero		1
	.type		_ZN40_INTERNAL_f0752fbc_4_k_cu_f1cee62b_133474cuda3std6ranges3__45__cpo4swapE,@object
	.size		_ZN40_INTERNAL_f0752fbc_4_k_cu_f1cee62b_133474cuda3std6ranges3__45__cpo4swapE,(.L_8 - _ZN40_INTERNAL_f0752fbc_4_k_cu_f1cee62b_133474cuda3std6ranges3__45__cpo4swapE)
_ZN40_INTERNAL_f0752fbc_4_k_cu_f1cee62b_133474cuda3std6ranges3__45__cpo4swapE:
	.zero		1
.L_8:


//--------------------- .nv.constant0._ZN7cutlass13device_kernelINS_4gemm6kernel13GemmUniversalIN4cute5tupleIJiiiiEEENS1_10collective13CollectiveMmaINS1_34MainloopSm90TmaGmmaWarpSpecializedILi11ENS5_IJNS4_1CILi1EEESB_SB_EEENS1_35KernelTmaWarpSpecializedCooperativeEEENS5_IJNSA_ILi512EEENSA_ILi112EEENSA_ILi16EEEEEENS_6half_tENS5_IJlSB_lEEESJ_SK_NS4_8TiledMMAINS4_8MMA_AtomIJNS4_4SM904GMMA25MMA_64x16x16_F32F16F16_SSILNSO_5MajorE0ELSQ_0ELNSO_7ScaleInE1ELSR_1EEEEEENS4_6LayoutINS5_IJNSA_ILi2EEESB_SB_EEENS5_IJSB_NSA_ILi0EEESX_EEEEENS5_IJNS4_10UnderscoreES10_S10_EEEEENS4_13SM90_TMA_LOADENS4_14ComposedLayoutINS4_7SwizzleILi1ELi4ELi3EEENS4_18smem_ptr_flag_bitsILi16EEENSU_INS5_IJNSA_ILi8EEESH_EEENS5_IJSH_SB_EEEEEEEvNS4_8identityES13_S1D_vS1E_EENS_8epilogue10collective6detail29Sm90TmaWarpSpecializedAdapterINS1H_15DefaultEpilogueISJ_SK_SK_NS1G_6thread17LinearCombinationISJ_Li1EffLNS1L_9ScaleType4KindE0ELNS_15FloatRoundStyleE2ESJ_EENS1_15EpilogueDefaultEEEEEvvEEEEvNT_6ParamsE --------------------------
	.section	.nv.constant0._ZN7cutlass13device_kernelINS_4gemm6kernel13GemmUniversalIN4cute5tupleIJiiiiEEENS1_10collective13CollectiveMmaINS1_34MainloopSm90TmaGmmaWarpSpecializedILi11ENS5_IJNS4_1CILi1EEESB_SB_EEENS1_35KernelTmaWarpSpecializedCooperativeEEENS5_IJNSA_ILi512EEENSA_ILi112EEENSA_ILi16EEEEEENS_6half_tENS5_IJlSB_lEEESJ_SK_NS4_8TiledMMAINS4_8MMA_AtomIJNS4_4SM904GMMA25MMA_64x16x16_F32F16F16_SSILNSO_5MajorE0ELSQ_0ELNSO_7ScaleInE1ELSR_1EEEEEENS4_6LayoutINS5_IJNSA_ILi2EEESB_SB_EEENS5_IJSB_NSA_ILi0EEESX_EEEEENS5_IJNS4_10UnderscoreES10_S10_EEEEENS4_13SM90_TMA_LOADENS4_14ComposedLayoutINS4_7SwizzleILi1ELi4ELi3EEENS4_18smem_ptr_flag_bitsILi16EEENSU_INS5_IJNSA_ILi8EEESH_EEENS5_IJSH_SB_EEEEEEEvNS4_8identityES13_S1D_vS1E_EENS_8epilogue10collective6detail29Sm90TmaWarpSpecializedAdapterINS1H_15DefaultEpilogueISJ_SK_SK_NS1G_6thread17LinearCombinationISJ_Li1EffLNS1L_9ScaleType4KindE0ELNS_15FloatRoundStyleE2ESJ_EENS1_15EpilogueDefaultEEEEEvvEEEEvNT_6ParamsE,"a",@progbits
	.sectionflags	@""
	.align	4
.nv.constant0._ZN7cutlass13device_kernelINS_4gemm6kernel13GemmUniversalIN4cute5tupleIJiiiiEEENS1_10collective13CollectiveMmaINS1_34MainloopSm90TmaGmmaWarpSpecializedILi11ENS5_IJNS4_1CILi1EEESB_SB_EEENS1_35KernelTmaWarpSpecializedCooperativeEEENS5_IJNSA_ILi512EEENSA_ILi112EEENSA_ILi16EEEEEENS_6half_tENS5_IJlSB_lEEESJ_SK_NS4_8TiledMMAINS4_8MMA_AtomIJNS4_4SM904GMMA25MMA_64x16x16_F32F16F16_SSILNSO_5MajorE0ELSQ_0ELNSO_7ScaleInE1ELSR_1EEEEEENS4_6LayoutINS5_IJNSA_ILi2EEESB_SB_EEENS5_IJSB_NSA_ILi0EEESX_EEEEENS5_IJNS4_10UnderscoreES10_S10_EEEEENS4_13SM90_TMA_LOADENS4_14ComposedLayoutINS4_7SwizzleILi1ELi4ELi3EEENS4_18smem_ptr_flag_bitsILi16EEENSU_INS5_IJNSA_ILi8EEESH_EEENS5_IJSH_SB_EEEEEEEvNS4_8identityES13_S1D_vS1E_EENS_8epilogue10collective6detail29Sm90TmaWarpSpecializedAdapterINS1H_15DefaultEpilogueISJ_SK_SK_NS1G_6thread17LinearCombinationISJ_Li1EffLNS1L_9ScaleType4KindE0ELNS_15FloatRoundStyleE2ESJ_EENS1_15EpilogueDefaultEEEEEvvEEEEvNT_6ParamsE:
	.zero		1664


//--------------------- SYMBOLS --------------------------

	.type		.nv.reservedSmem.offset0,@object
	.size		.nv.reservedSmem.offset0,0x4
	.type		__assertfail,@function
